	.target	sm_100a

	.elftype	@"ET_EXEC"


//--------------------- .note.nv.tkinfo           --------------------------
	.section	.note.nv.tkinfo,"",@"SHT_NOTE"
	.sectionflags	@"SHF_NOTE_NV_TKINFO"
	.tkinfo
        /*0018*/ 	.word	0x00000002
        /*0030*/ 	.string	""
        /*0030*/ 	.string	"ptxas"
        /*0030*/ 	.string	"Cuda compilation tools, release 13.0, V13.0.88"
        /*0030*/ 	.string	"Build cuda_13.0.r13.0/compiler.36424714_0"
        /*0030*/ 	.string	"-arch sm_100a -m 64 "



//--------------------- .note.nv.cuinfo           --------------------------
	.section	.note.nv.cuinfo,"",@"SHT_NOTE"
	.sectionflags	@"SHF_NOTE_NV_CUINFO"
        /*0018*/ 	.short	0x0002
        /*001a*/ 	.short	0x0064
        /*001c*/ 	.short	0x0082
	.zero		2


//--------------------- .nv.info                  --------------------------
	.section	.nv.info,"",@"SHT_CUDA_INFO"
	.align	4


	//----- nvinfo : EIATTR_REGCOUNT
	.align		4
        /*0000*/ 	.byte	0x04, 0x2f
        /*0002*/ 	.short	(.L_19 - .L_18)
	.align		4
.L_18:
        /*0004*/ 	.word	index@(_ZN7cutlass13device_kernelINS_4gemm6kernel13GemmUniversalIN4cute5tupleIJiiiiEEENS1_10collective13CollectiveMmaINS1_35MainloopSm100TmaUmmaWarpSpecializedILi17ELi2ELi4ENS5_IJNS4_1CILi2EEENSA_ILi1EEESC_EEEEENS5_IJNSA_ILi128EEENSA_ILi64EEESG_EEENS_10bfloat16_tENS5_IJlSC_lEEESI_SJ_NS4_8TiledMMAINS4_8MMA_AtomIJNS4_26SM100_MMA_F16BF16_2x1SM_SSISI_SI_fLi128ELi64ELNS4_4UMMA5MajorE0ELSO_0ELNSN_7ScaleInE0ELSP_0EEEEEENS4_6LayoutINS5_IJSC_SC_SC_EEENS5_IJNSA_ILi0EEESU_SU_EEEEENS5_IJNS4_10UnderscoreESX_SX_EEEEENS4_18SM100_TMA_2SM_LOADENS4_14ComposedLayoutINS4_7SwizzleILi3ELi4ELi3EEENS4_18smem_ptr_flag_bitsILi16EEENSS_INS5_IJNSA_ILi8EEESG_EEENS5_IJSG_SC_EEEEEEEvNS4_8identityES10_S1A_vS1B_EENS_8epilogue10collective18CollectiveEpilogueINS1D_23Sm100TmaWarpSpecializedILi3ELi2ELi16ELb1ELb0EEEJNS5_IJSG_SG_SG_EEENS5_IJNSS_ISG_SC_EENSS_INS5_IJNSA_ILi16EEESB_EEENS5_IJSC_NSA_ILi32EEEEEEEEEEESI_SJ_SI_SJ_NS1D_6fusion15FusionCallbacksIS1H_NS1Q_13LinCombEltActINS1D_6thread4GELUESI_fSI_fLNS_15FloatRoundStyleE2EEES1I_S1P_JEEENS4_5SM1004TMEM4LOAD26SM100_TMEM_LOAD_32dp32b16xENS4_13SM90_TMA_LOADENS11_INS12_ILi1ELi4ELi3EEES15_NSS_INS5_IJS16_S1K_EEENS5_IJS1K_SC_EEEEEEENS4_39AutoVectorizingCopyWithAssumedAlignmentILi128EEENS4_14SM90_TMA_STOREES27_S29_S29_EEEvvEEEEvNT_6ParamsE)
        /*0008*/ 	.word	0x0000005a


	//----- nvinfo : EIATTR_FRAME_SIZE
	.align		4
.L_19:
        /*000c*/ 	.byte	0x04, 0x11
        /*000e*/ 	.short	(.L_21 - .L_20)
	.align		4
.L_20:
        /*0010*/ 	.word	index@($__internal_2_$__cuda_sm10x_tcgen05_guardrail_trap_unallocated_columns_being_dealloced)
        /*0014*/ 	.word	0x00000000


	//----- nvinfo : EIATTR_FRAME_SIZE
	.align		4
.L_21:
        /*0018*/ 	.byte	0x04, 0x11
        /*001a*/ 	.short	(.L_23 - .L_22)
	.align		4
.L_22:
        /*001c*/ 	.word	index@($__internal_1_$__cuda_sm10x_tcgen05_guardrail_trap_phase_invalid_during_alloc)
        /*0020*/ 	.word	0x00000000


	//----- nvinfo : EIATTR_FRAME_SIZE
	.align		4
.L_23:
        /*0024*/ 	.byte	0x04, 0x11
        /*0026*/ 	.short	(.L_25 - .L_24)
	.align		4
.L_24:
        /*0028*/ 	.word	index@($__internal_0_$__cuda_sm10x_tcgen05_guardrail_trap_col_being_dealloced_not_returned_by_alloc)
        /*002c*/ 	.word	0x00000000


	//----- nvinfo : EIATTR_FRAME_SIZE
	.align		4
.L_25:
        /*0030*/ 	.byte	0x04, 0x11
        /*0032*/ 	.short	(.L_27 - .L_26)
	.align		4
.L_26:
        /*0034*/ 	.word	index@(_ZN7cutlass13device_kernelINS_4gemm6kernel13GemmUniversalIN4cute5tupleIJiiiiEEENS1_10collective13CollectiveMmaINS1_35MainloopSm100TmaUmmaWarpSpecializedILi17ELi2ELi4ENS5_IJNS4_1CILi2EEENSA_ILi1EEESC_EEEEENS5_IJNSA_ILi128EEENSA_ILi64EEESG_EEENS_10bfloat16_tENS5_IJlSC_lEEESI_SJ_NS4_8TiledMMAINS4_8MMA_AtomIJNS4_26SM100_MMA_F16BF16_2x1SM_SSISI_SI_fLi128ELi64ELNS4_4UMMA5MajorE0ELSO_0ELNSN_7ScaleInE0ELSP_0EEEEEENS4_6LayoutINS5_IJSC_SC_SC_EEENS5_IJNSA_ILi0EEESU_SU_EEEEENS5_IJNS4_10UnderscoreESX_SX_EEEEENS4_18SM100_TMA_2SM_LOADENS4_14ComposedLayoutINS4_7SwizzleILi3ELi4ELi3EEENS4_18smem_ptr_flag_bitsILi16EEENSS_INS5_IJNSA_ILi8EEESG_EEENS5_IJSG_SC_EEEEEEEvNS4_8identityES10_S1A_vS1B_EENS_8epilogue10collective18CollectiveEpilogueINS1D_23Sm100TmaWarpSpecializedILi3ELi2ELi16ELb1ELb0EEEJNS5_IJSG_SG_SG_EEENS5_IJNSS_ISG_SC_EENSS_INS5_IJNSA_ILi16EEESB_EEENS5_IJSC_NSA_ILi32EEEEEEEEEEESI_SJ_SI_SJ_NS1D_6fusion15FusionCallbacksIS1H_NS1Q_13LinCombEltActINS1D_6thread4GELUESI_fSI_fLNS_15FloatRoundStyleE2EEES1I_S1P_JEEENS4_5SM1004TMEM4LOAD26SM100_TMEM_LOAD_32dp32b16xENS4_13SM90_TMA_LOADENS11_INS12_ILi1ELi4ELi3EEES15_NSS_INS5_IJS16_S1K_EEENS5_IJS1K_SC_EEEEEEENS4_39AutoVectorizingCopyWithAssumedAlignmentILi128EEENS4_14SM90_TMA_STOREES27_S29_S29_EEEvvEEEEvNT_6ParamsE)
        /*0038*/ 	.word	0x00000000


	//----- nvinfo : EIATTR_MIN_STACK_SIZE
	.align		4
.L_27:
        /*003c*/ 	.byte	0x04, 0x12
        /*003e*/ 	.short	(.L_29 - .L_28)
	.align		4
.L_28:
        /*0040*/ 	.word	index@(_ZN7cutlass13device_kernelINS_4gemm6kernel13GemmUniversalIN4cute5tupleIJiiiiEEENS1_10collective13CollectiveMmaINS1_35MainloopSm100TmaUmmaWarpSpecializedILi17ELi2ELi4ENS5_IJNS4_1CILi2EEENSA_ILi1EEESC_EEEEENS5_IJNSA_ILi128EEENSA_ILi64EEESG_EEENS_10bfloat16_tENS5_IJlSC_lEEESI_SJ_NS4_8TiledMMAINS4_8MMA_AtomIJNS4_26SM100_MMA_F16BF16_2x1SM_SSISI_SI_fLi128ELi64ELNS4_4UMMA5MajorE0ELSO_0ELNSN_7ScaleInE0ELSP_0EEEEEENS4_6LayoutINS5_IJSC_SC_SC_EEENS5_IJNSA_ILi0EEESU_SU_EEEEENS5_IJNS4_10UnderscoreESX_SX_EEEEENS4_18SM100_TMA_2SM_LOADENS4_14ComposedLayoutINS4_7SwizzleILi3ELi4ELi3EEENS4_18smem_ptr_flag_bitsILi16EEENSS_INS5_IJNSA_ILi8EEESG_EEENS5_IJSG_SC_EEEEEEEvNS4_8identityES10_S1A_vS1B_EENS_8epilogue10collective18CollectiveEpilogueINS1D_23Sm100TmaWarpSpecializedILi3ELi2ELi16ELb1ELb0EEEJNS5_IJSG_SG_SG_EEENS5_IJNSS_ISG_SC_EENSS_INS5_IJNSA_ILi16EEESB_EEENS5_IJSC_NSA_ILi32EEEEEEEEEEESI_SJ_SI_SJ_NS1D_6fusion15FusionCallbacksIS1H_NS1Q_13LinCombEltActINS1D_6thread4GELUESI_fSI_fLNS_15FloatRoundStyleE2EEES1I_S1P_JEEENS4_5SM1004TMEM4LOAD26SM100_TMEM_LOAD_32dp32b16xENS4_13SM90_TMA_LOADENS11_INS12_ILi1ELi4ELi3EEES15_NSS_INS5_IJS16_S1K_EEENS5_IJS1K_SC_EEEEEEENS4_39AutoVectorizingCopyWithAssumedAlignmentILi128EEENS4_14SM90_TMA_STOREES27_S29_S29_EEEvvEEEEvNT_6ParamsE)
        /*0044*/ 	.word	0x00000000
.L_29:


//--------------------- .nv.compat                --------------------------
	.section	.nv.compat,"",@"SHT_CUDA_COMPAT_INFO"
	.align	4
        /*0000*/ 	.byte	0x02, 0x09, 0x01, 0x00, 0x02, 0x02, 0x02, 0x00, 0x02, 0x05, 0x05, 0x00, 0x03, 0x07, 0x01, 0x01
        /*0010*/ 	.byte	0x02, 0x03, 0x01, 0x00, 0x02, 0x06, 0x01, 0x00, 0x04, 0x0b, 0x08, 0x00, 0x01, 0x00, 0x00, 0x00
        /*0020*/ 	.byte	0x00, 0x00, 0x00, 0x00


//--------------------- .nv.info._ZN7cutlass13device_kernelINS_4gemm6kernel13GemmUniversalIN4cute5tupleIJiiiiEEENS1_10collective13CollectiveMmaINS1_35MainloopSm100TmaUmmaWarpSpecializedILi17ELi2ELi4ENS5_IJNS4_1CILi2EEENSA_ILi1EEESC_EEEEENS5_IJNSA_ILi128EEENSA_ILi64EEESG_EEENS_10bfloat16_tENS5_IJlSC_lEEESI_SJ_NS4_8TiledMMAINS4_8MMA_AtomIJNS4_26SM100_MMA_F16BF16_2x1SM_SSISI_SI_fLi128ELi64ELNS4_4UMMA5MajorE0ELSO_0ELNSN_7ScaleInE0ELSP_0EEEEEENS4_6LayoutINS5_IJSC_SC_SC_EEENS5_IJNSA_ILi0EEESU_SU_EEEEENS5_IJNS4_10UnderscoreESX_SX_EEEEENS4_18SM100_TMA_2SM_LOADENS4_14ComposedLayoutINS4_7SwizzleILi3ELi4ELi3EEENS4_18smem_ptr_flag_bitsILi16EEENSS_INS5_IJNSA_ILi8EEESG_EEENS5_IJSG_SC_EEEEEEEvNS4_8identityES10_S1A_vS1B_EENS_8epilogue10collective18CollectiveEpilogueINS1D_23Sm100TmaWarpSpecializedILi3ELi2ELi16ELb1ELb0EEEJNS5_IJSG_SG_SG_EEENS5_IJNSS_ISG_SC_EENSS_INS5_IJNSA_ILi16EEESB_EEENS5_IJSC_NSA_ILi32EEEEEEEEEEESI_SJ_SI_SJ_NS1D_6fusion15FusionCallbacksIS1H_NS1Q_13LinCombEltActINS1D_6thread4GELUESI_fSI_fLNS_15FloatRoundStyleE2EEES1I_S1P_JEEENS4_5SM1004TMEM4LOAD26SM100_TMEM_LOAD_32dp32b16xENS4_13SM90_TMA_LOADENS11_INS12_ILi1ELi4ELi3EEES15_NSS_INS5_IJS16_S1K_EEENS5_IJS1K_SC_EEEEEEENS4_39AutoVectorizingCopyWithAssumedAlignmentILi128EEENS4_14SM90_TMA_STOREES27_S29_S29_EEEvvEEEEvNT_6ParamsE --------------------------
	.section	.nv.info._ZN7cutlass13device_kernelINS_4gemm6kernel13GemmUniversalIN4cute5tupleIJiiiiEEENS1_10collective13CollectiveMmaINS1_35MainloopSm100TmaUmmaWarpSpecializedILi17ELi2ELi4ENS5_IJNS4_1CILi2EEENSA_ILi1EEESC_EEEEENS5_IJNSA_ILi128EEENSA_ILi64EEESG_EEENS_10bfloat16_tENS5_IJlSC_lEEESI_SJ_NS4_8TiledMMAINS4_8MMA_AtomIJNS4_26SM100_MMA_F16BF16_2x1SM_SSISI_SI_fLi128ELi64ELNS4_4UMMA5MajorE0ELSO_0ELNSN_7ScaleInE0ELSP_0EEEEEENS4_6LayoutINS5_IJSC_SC_SC_EEENS5_IJNSA_ILi0EEESU_SU_EEEEENS5_IJNS4_10UnderscoreESX_SX_EEEEENS4_18SM100_TMA_2SM_LOADENS4_14ComposedLayoutINS4_7SwizzleILi3ELi4ELi3EEENS4_18smem_ptr_flag_bitsILi16EEENSS_INS5_IJNSA_ILi8EEESG_EEENS5_IJSG_SC_EEEEEEEvNS4_8identityES10_S1A_vS1B_EENS_8epilogue10collective18CollectiveEpilogueINS1D_23Sm100TmaWarpSpecializedILi3ELi2ELi16ELb1ELb0EEEJNS5_IJSG_SG_SG_EEENS5_IJNSS_ISG_SC_EENSS_INS5_IJNSA_ILi16EEESB_EEENS5_IJSC_NSA_ILi32EEEEEEEEEEESI_SJ_SI_SJ_NS1D_6fusion15FusionCallbacksIS1H_NS1Q_13LinCombEltActINS1D_6thread4GELUESI_fSI_fLNS_15FloatRoundStyleE2EEES1I_S1P_JEEENS4_5SM1004TMEM4LOAD26SM100_TMEM_LOAD_32dp32b16xENS4_13SM90_TMA_LOADENS11_INS12_ILi1ELi4ELi3EEES15_NSS_INS5_IJS16_S1K_EEENS5_IJS1K_SC_EEEEEEENS4_39AutoVectorizingCopyWithAssumedAlignmentILi128EEENS4_14SM90_TMA_STOREES27_S29_S29_EEEvvEEEEvNT_6ParamsE,"",@"SHT_CUDA_INFO"
	.sectionflags	@""
	.align	4


	//----- nvinfo : EIATTR_CUDA_API_VERSION
	.align		4
        /*0000*/ 	.byte	0x04, 0x37
        /*0002*/ 	.short	(.L_31 - .L_30)
.L_30:
        /*0004*/ 	.word	0x00000082


	//----- nvinfo : EIATTR_KPARAM_INFO
	.align		4
.L_31:
        /*0008*/ 	.byte	0x04, 0x17
        /*000a*/ 	.short	(.L_33 - .L_32)
.L_32:
        /*000c*/ 	.word	0x00000000
        /*0010*/ 	.short	0x0000
        /*0012*/ 	.short	0x0000
        /*0014*/ 	.byte	0x00, 0xf0, 0x01, 0x20


	//----- nvinfo : EIATTR_AT_ENTRY_FRAGMENTS
	.align		4
.L_33:
        /*0018*/ 	.byte	0x04, 0x4f
        /*001a*/ 	.short	(.L_35 - .L_34)


	//   ....[0]....
.L_34:
        /*001c*/ 	.word	0x00000007


	//----- nvinfo : EIATTR_RESERVED_SMEM_USED
	.align		4
.L_35:
        /*0020*/ 	.byte	0x01, 0x41
	.zero		2


	//----- nvinfo : EIATTR_SPARSE_MMA_MASK
	.align		4
        /*0024*/ 	.byte	0x03, 0x50
        /*0026*/ 	.short	0x0000


	//----- nvinfo : EIATTR_TCGEN05_2CTA_USED
	.align		4
        /*0028*/ 	.byte	0x01, 0x52
	.zero		2


	//----- nvinfo : EIATTR_MAXREG_COUNT
	.align		4
        /*002c*/ 	.byte	0x03, 0x1b
        /*002e*/ 	.short	0x00ff


	//----- nvinfo : EIATTR_NUM_BARRIERS
	.align		4
        /*0030*/ 	.byte	0x02, 0x4c
        /*0032*/ 	.byte	0x07
	.zero		1


	//----- nvinfo : EIATTR_EXTERNS
	.align		4
        /*0034*/ 	.byte	0x04, 0x0f
        /*0036*/ 	.short	(.L_37 - .L_36)


	//   ....[0]....
	.align		4
.L_36:
        /*0038*/ 	.word	index@(__assertfail)


	//----- nvinfo : EIATTR_MERCURY_ISA_VERSION
	.align		4
.L_37:
        /*003c*/ 	.byte	0x03, 0x5f
        /*003e*/ 	.short	0x0101


	//----- nvinfo : EIATTR_INT_WARP_WIDE_INSTR_OFFSETS
	.align		4
        /*0040*/ 	.byte	0x04, 0x31
        /*0042*/ 	.short	(.L_39 - .L_38)


	//   ....[0]....
.L_38:
        /*0044*/ 	.word	0x00000e90


	//   ....[1]....
        /*0048*/ 	.word	0x00000f30


	//   ....[2]....
        /*004c*/ 	.word	0x00002280


	//   ....[3]....
        /*0050*/ 	.word	0x000048a0


	//   ....[4]....
        /*0054*/ 	.word	0x000048d0


	//   ....[5]....
        /*0058*/ 	.word	0x00004920


	//   ....[6]....
        /*005c*/ 	.word	0x00005210


	//   ....[7]....
        /*0060*/ 	.word	0x00005280


	//   ....[8]....
        /*0064*/ 	.word	0x00005380


	//   ....[9]....
        /*0068*/ 	.word	0x00005560


	//   ....[10]....
        /*006c*/ 	.word	0x00005610


	//   ....[11]....
        /*0070*/ 	.word	0x00005730


	//----- nvinfo : EIATTR_COOP_GROUP_MASK_REGIDS
	.align		4
.L_39:
        /*0074*/ 	.byte	0x04, 0x29
        /*0076*/ 	.short	(.L_41 - .L_40)


	//   ....[0]....
.L_40:
        /*0078*/ 	.word	0xffffffff


	//   ....[1]....
        /*007c*/ 	.word	0xffffffff


	//   ....[2]....
        /*0080*/ 	.word	0xffffffff


	//   ....[3]....
        /*0084*/ 	.word	0xffffffff


	//   ....[4]....
        /*0088*/ 	.word	0xffffffff


	//   ....[5]....
        /*008c*/ 	.word	0xffffffff


	//   ....[6]....
        /*0090*/ 	.word	0xffffffff


	//   ....[7]....
        /*0094*/ 	.word	0xffffffff


	//   ....[8]....
        /*0098*/ 	.word	0xffffffff


	//   ....[9]....
        /*009c*/ 	.word	0xffffffff


	//   ....[10]....
        /*00a0*/ 	.word	0xffffffff


	//   ....[11]....
        /*00a4*/ 	.word	0xffffffff


	//   ....[12]....
        /*00a8*/ 	.word	0xffffffff


	//   ....[13]....
        /*00ac*/ 	.word	0xffffffff


	//----- nvinfo : EIATTR_COOP_GROUP_INSTR_OFFSETS
	.align		4
.L_41:
        /*00b0*/ 	.byte	0x04, 0x28
        /*00b2*/ 	.short	(.L_43 - .L_42)


	//   ....[0]....
.L_42:
        /*00b4*/ 	.word	0x000000c0


	//   ....[1]....
        /*00b8*/ 	.word	0x000004d0


	//   ....[2]....
        /*00bc*/ 	.word	0x00000820


	//   ....[3]....
        /*00c0*/ 	.word	0x00000990


	//   ....[4]....
        /*00c4*/ 	.word	0x00000a80


	//   ....[5]....
        /*00c8*/ 	.word	0x00000be0


	//   ....[6]....
        /*00cc*/ 	.word	0x00000d70


	//   ....[7]....
        /*00d0*/ 	.word	0x00000fb0


	//   ....[8]....
        /*00d4*/ 	.word	0x00002160


	//   ....[9]....
        /*00d8*/ 	.word	0x00003690


	//   ....[10]....
        /*00dc*/ 	.word	0x00003b60


	//   ....[11]....
        /*00e0*/ 	.word	0x00003b90


	//   ....[12]....
        /*00e4*/ 	.word	0x000047d0


	//   ....[13]....
        /*00e8*/ 	.word	0x000049c0


	//----- nvinfo : EIATTR_VRC_CTA_INIT_COUNT
	.align		4
.L_43:
        /*00ec*/ 	.byte	0x02, 0x4a
        /*00ee*/ 	.byte	0x80
	.zero		1


	//----- nvinfo : EIATTR_SYSCALL_OFFSETS
	.align		4
        /*00f0*/ 	.byte	0x04, 0x46
        /*00f2*/ 	.short	(.L_45 - .L_44)


	//   ....[0]....
.L_44:
        /*00f4*/ 	.word	0x00006280


	//   ....[1]....
        /*00f8*/ 	.word	0x00006370


	//   ....[2]....
        /*00fc*/ 	.word	0x00006d70


	//----- nvinfo : EIATTR_MBARRIER_INSTR_OFFSETS
	.align		4
.L_45:
        /*0100*/ 	.byte	0x04, 0x39
        /*0102*/ 	.short	(.L_47 - .L_46)


	//   ....[0]....
.L_46:
        /*0104*/ 	.word	0x000005e0
        /*0108*/ 	.word	0x000000ff
        /*010c*/ 	.word	0x00000000
        /*0110*/ 	.short	0x0100
        /*0112*/ 	.byte	0x09
	.zero		1


	//   ....[1]....
        /*0114*/ 	.word	0x000005f0
        /*0118*/ 	.word	0x000000ff
        /*011c*/ 	.word	0x00000088
        /*0120*/ 	.short	0x0100
        /*0122*/ 	.byte	0x09
	.zero		1


	//   ....[2]....
        /*0124*/ 	.word	0x00000600
        /*0128*/ 	.word	0x000000ff
        /*012c*/ 	.word	0x00000008
        /*0130*/ 	.short	0x0100
        /*0132*/ 	.byte	0x09
	.zero		1


	//   ....[3]....
        /*0134*/ 	.word	0x00000610
        /*0138*/ 	.word	0x000000ff
        /*013c*/ 	.word	0x00000090
        /*0140*/ 	.short	0x0100
        /*0142*/ 	.byte	0x09
	.zero		1


	//   ....[4]....
        /*0144*/ 	.word	0x00000620
        /*0148*/ 	.word	0x000000ff
        /*014c*/ 	.word	0x00000010
        /*0150*/ 	.short	0x0100
        /*0152*/ 	.byte	0x09
	.zero		1


	//   ....[5]....
        /*0154*/ 	.word	0x00000630
        /*0158*/ 	.word	0x000000ff
        /*015c*/ 	.word	0x00000098
        /*0160*/ 	.short	0x0100
        /*0162*/ 	.byte	0x09
	.zero		1


	//   ....[6]....
        /*0164*/ 	.word	0x00000640
        /*0168*/ 	.word	0x000000ff
        /*016c*/ 	.word	0x00000018
        /*0170*/ 	.short	0x0100
        /*0172*/ 	.byte	0x09
	.zero		1


	//   ....[7]....
        /*0174*/ 	.word	0x00000650
        /*0178*/ 	.word	0x000000ff
        /*017c*/ 	.word	0x000000a0
        /*0180*/ 	.short	0x0100
        /*0182*/ 	.byte	0x09
	.zero		1


	//   ....[8]....
        /*0184*/ 	.word	0x00000660
        /*0188*/ 	.word	0x000000ff
        /*018c*/ 	.word	0x00000020
        /*0190*/ 	.short	0x0100
        /*0192*/ 	.byte	0x09
	.zero		1


	//   ....[9]....
        /*0194*/ 	.word	0x00000670
        /*0198*/ 	.word	0x000000ff
        /*019c*/ 	.word	0x000000a8
        /*01a0*/ 	.short	0x0100
        /*01a2*/ 	.byte	0x09
	.zero		1


	//   ....[10]....
        /*01a4*/ 	.word	0x00000680
        /*01a8*/ 	.word	0x000000ff
        /*01ac*/ 	.word	0x00000028
        /*01b0*/ 	.short	0x0100
        /*01b2*/ 	.byte	0x09
	.zero		1


	//   ....[11]....
        /*01b4*/ 	.word	0x00000690
        /*01b8*/ 	.word	0x000000ff
        /*01bc*/ 	.word	0x000000b0
        /*01c0*/ 	.short	0x0100
        /*01c2*/ 	.byte	0x09
	.zero		1


	//   ....[12]....
        /*01c4*/ 	.word	0x000006a0
        /*01c8*/ 	.word	0x000000ff
        /*01cc*/ 	.word	0x00000030
        /*01d0*/ 	.short	0x0100
        /*01d2*/ 	.byte	0x09
	.zero		1


	//   ....[13]....
        /*01d4*/ 	.word	0x000006b0
        /*01d8*/ 	.word	0x000000ff
        /*01dc*/ 	.word	0x000000b8
        /*01e0*/ 	.short	0x0100
        /*01e2*/ 	.byte	0x09
	.zero		1


	//   ....[14]....
        /*01e4*/ 	.word	0x000006c0
        /*01e8*/ 	.word	0x000000ff
        /*01ec*/ 	.word	0x00000038
        /*01f0*/ 	.short	0x0100
        /*01f2*/ 	.byte	0x09
	.zero		1


	//   ....[15]....
        /*01f4*/ 	.word	0x000006d0
        /*01f8*/ 	.word	0x000000ff
        /*01fc*/ 	.word	0x000000c0
        /*0200*/ 	.short	0x0100
        /*0202*/ 	.byte	0x09
	.zero		1


	//   ....[16]....
        /*0204*/ 	.word	0x000006e0
        /*0208*/ 	.word	0x000000ff
        /*020c*/ 	.word	0x00000040
        /*0210*/ 	.short	0x0100
        /*0212*/ 	.byte	0x09
	.zero		1


	//   ....[17]....
        /*0214*/ 	.word	0x000006f0
        /*0218*/ 	.word	0x000000ff
        /*021c*/ 	.word	0x000000c8
        /*0220*/ 	.short	0x0100
        /*0222*/ 	.byte	0x09
	.zero		1


	//   ....[18]....
        /*0224*/ 	.word	0x00000700
        /*0228*/ 	.word	0x000000ff
        /*022c*/ 	.word	0x00000048
        /*0230*/ 	.short	0x0100
        /*0232*/ 	.byte	0x09
	.zero		1


	//   ....[19]....
        /*0234*/ 	.word	0x00000710
        /*0238*/ 	.word	0x000000ff
        /*023c*/ 	.word	0x000000d0
        /*0240*/ 	.short	0x0100
        /*0242*/ 	.byte	0x09
	.zero		1


	//   ....[20]....
        /*0244*/ 	.word	0x00000720
        /*0248*/ 	.word	0x000000ff
        /*024c*/ 	.word	0x00000050
        /*0250*/ 	.short	0x0100
        /*0252*/ 	.byte	0x09
	.zero		1


	//   ....[21]....
        /*0254*/ 	.word	0x00000730
        /*0258*/ 	.word	0x000000ff
        /*025c*/ 	.word	0x000000d8
        /*0260*/ 	.short	0x0100
        /*0262*/ 	.byte	0x09
	.zero		1


	//   ....[22]....
        /*0264*/ 	.word	0x00000740
        /*0268*/ 	.word	0x000000ff
        /*026c*/ 	.word	0x00000058
        /*0270*/ 	.short	0x0100
        /*0272*/ 	.byte	0x09
	.zero		1


	//   ....[23]....
        /*0274*/ 	.word	0x00000750
        /*0278*/ 	.word	0x000000ff
        /*027c*/ 	.word	0x000000e0
        /*0280*/ 	.short	0x0100
        /*0282*/ 	.byte	0x09
	.zero		1


	//   ....[24]....
        /*0284*/ 	.word	0x00000760
        /*0288*/ 	.word	0x000000ff
        /*028c*/ 	.word	0x00000060
        /*0290*/ 	.short	0x0100
        /*0292*/ 	.byte	0x09
	.zero		1


	//   ....[25]....
        /*0294*/ 	.word	0x00000770
        /*0298*/ 	.word	0x000000ff
        /*029c*/ 	.word	0x000000e8
        /*02a0*/ 	.short	0x0100
        /*02a2*/ 	.byte	0x09
	.zero		1


	//   ....[26]....
        /*02a4*/ 	.word	0x00000780
        /*02a8*/ 	.word	0x000000ff
        /*02ac*/ 	.word	0x00000068
        /*02b0*/ 	.short	0x0100
        /*02b2*/ 	.byte	0x09
	.zero		1


	//   ....[27]....
        /*02b4*/ 	.word	0x00000790
        /*02b8*/ 	.word	0x000000ff
        /*02bc*/ 	.word	0x000000f0
        /*02c0*/ 	.short	0x0100
        /*02c2*/ 	.byte	0x09
	.zero		1


	//   ....[28]....
        /*02c4*/ 	.word	0x000007a0
        /*02c8*/ 	.word	0x000000ff
        /*02cc*/ 	.word	0x00000070
        /*02d0*/ 	.short	0x0100
        /*02d2*/ 	.byte	0x09
	.zero		1


	//   ....[29]....
        /*02d4*/ 	.word	0x000007b0
        /*02d8*/ 	.word	0x000000ff
        /*02dc*/ 	.word	0x000000f8
        /*02e0*/ 	.short	0x0100
        /*02e2*/ 	.byte	0x09
	.zero		1


	//   ....[30]....
        /*02e4*/ 	.word	0x000007c0
        /*02e8*/ 	.word	0x000000ff
        /*02ec*/ 	.word	0x00000078
        /*02f0*/ 	.short	0x0100
        /*02f2*/ 	.byte	0x09
	.zero		1


	//   ....[31]....
        /*02f4*/ 	.word	0x000007d0
        /*02f8*/ 	.word	0x000000ff
        /*02fc*/ 	.word	0x00000100
        /*0300*/ 	.short	0x0100
        /*0302*/ 	.byte	0x09
	.zero		1


	//   ....[32]....
        /*0304*/ 	.word	0x000007e0
        /*0308*/ 	.word	0x000000ff
        /*030c*/ 	.word	0x00000080
        /*0310*/ 	.short	0x0100
        /*0312*/ 	.byte	0x09
	.zero		1


	//   ....[33]....
        /*0314*/ 	.word	0x000007f0
        /*0318*/ 	.word	0x000000ff
        /*031c*/ 	.word	0x00000108
        /*0320*/ 	.short	0x0100
        /*0322*/ 	.byte	0x09
	.zero		1


	//   ....[34]....
        /*0324*/ 	.word	0x00000920
        /*0328*/ 	.word	0x000000ff
        /*032c*/ 	.word	0x00000110
        /*0330*/ 	.short	0x0100
        /*0332*/ 	.byte	0x0a
	.zero		1


	//   ....[35]....
        /*0334*/ 	.word	0x00000930
        /*0338*/ 	.word	0x000000ff
        /*033c*/ 	.word	0x00000128
        /*0340*/ 	.short	0x0100
        /*0342*/ 	.byte	0x0a
	.zero		1


	//   ....[36]....
        /*0344*/ 	.word	0x00000940
        /*0348*/ 	.word	0x000000ff
        /*034c*/ 	.word	0x00000118
        /*0350*/ 	.short	0x0100
        /*0352*/ 	.byte	0x0a
	.zero		1


	//   ....[37]....
        /*0354*/ 	.word	0x00000950
        /*0358*/ 	.word	0x000000ff
        /*035c*/ 	.word	0x00000130
        /*0360*/ 	.short	0x0100
        /*0362*/ 	.byte	0x0a
	.zero		1


	//   ....[38]....
        /*0364*/ 	.word	0x00000960
        /*0368*/ 	.word	0x000000ff
        /*036c*/ 	.word	0x00000120
        /*0370*/ 	.short	0x0100
        /*0372*/ 	.byte	0x0a
	.zero		1


	//   ....[39]....
        /*0374*/ 	.word	0x00000970
        /*0378*/ 	.word	0x000000ff
        /*037c*/ 	.word	0x00000138
        /*0380*/ 	.short	0x0100
        /*0382*/ 	.byte	0x0a
	.zero		1


	//   ....[40]....
        /*0384*/ 	.word	0x00000a50
        /*0388*/ 	.word	0x000000ff
        /*038c*/ 	.word	0x00000140
        /*0390*/ 	.short	0x0100
        /*0392*/ 	.byte	0x09
	.zero		1


	//   ....[41]....
        /*0394*/ 	.word	0x00000a60
        /*0398*/ 	.word	0x000000ff
        /*039c*/ 	.word	0x00000148
        /*03a0*/ 	.short	0x0100
        /*03a2*/ 	.byte	0x09
	.zero		1


	//   ....[42]....
        /*03a4*/ 	.word	0x00000b90
        /*03a8*/ 	.word	0x000000ff
        /*03ac*/ 	.word	0x00000150
        /*03b0*/ 	.short	0x0100
        /*03b2*/ 	.byte	0x09
	.zero		1


	//   ....[43]....
        /*03b4*/ 	.word	0x00000ba0
        /*03b8*/ 	.word	0x000000ff
        /*03bc*/ 	.word	0x00000160
        /*03c0*/ 	.short	0x0100
        /*03c2*/ 	.byte	0x09
	.zero		1


	//   ....[44]....
        /*03c4*/ 	.word	0x00000bb0
        /*03c8*/ 	.word	0x000000ff
        /*03cc*/ 	.word	0x00000158
        /*03d0*/ 	.short	0x0100
        /*03d2*/ 	.byte	0x09
	.zero		1


	//   ....[45]....
        /*03d4*/ 	.word	0x00000bc0
        /*03d8*/ 	.word	0x000000ff
        /*03dc*/ 	.word	0x00000168
        /*03e0*/ 	.short	0x0100
        /*03e2*/ 	.byte	0x09
	.zero		1


	//   ....[46]....
        /*03e4*/ 	.word	0x00000ce0
        /*03e8*/ 	.word	0x000000ff
        /*03ec*/ 	.word	0x00000170
        /*03f0*/ 	.short	0x0100
        /*03f2*/ 	.byte	0x0a
	.zero		1


	//   ....[47]....
        /*03f4*/ 	.word	0x00000cf0
        /*03f8*/ 	.word	0x000000ff
        /*03fc*/ 	.word	0x00000190
        /*0400*/ 	.short	0x0100
        /*0402*/ 	.byte	0x0a
	.zero		1


	//   ....[48]....
        /*0404*/ 	.word	0x00000d00
        /*0408*/ 	.word	0x000000ff
        /*040c*/ 	.word	0x00000178
        /*0410*/ 	.short	0x0100
        /*0412*/ 	.byte	0x0a
	.zero		1


	//   ....[49]....
        /*0414*/ 	.word	0x00000d10
        /*0418*/ 	.word	0x000000ff
        /*041c*/ 	.word	0x00000198
        /*0420*/ 	.short	0x0100
        /*0422*/ 	.byte	0x0a
	.zero		1


	//   ....[50]....
        /*0424*/ 	.word	0x00000d20
        /*0428*/ 	.word	0x000000ff
        /*042c*/ 	.word	0x00000180
        /*0430*/ 	.short	0x0100
        /*0432*/ 	.byte	0x0a
	.zero		1


	//   ....[51]....
        /*0434*/ 	.word	0x00000d30
        /*0438*/ 	.word	0x000000ff
        /*043c*/ 	.word	0x000001a0
        /*0440*/ 	.short	0x0100
        /*0442*/ 	.byte	0x0a
	.zero		1


	//   ....[52]....
        /*0444*/ 	.word	0x00000d40
        /*0448*/ 	.word	0x000000ff
        /*044c*/ 	.word	0x00000188
        /*0450*/ 	.short	0x0100
        /*0452*/ 	.byte	0x0a
	.zero		1


	//   ....[53]....
        /*0454*/ 	.word	0x00000d50
        /*0458*/ 	.word	0x000000ff
        /*045c*/ 	.word	0x000001a8
        /*0460*/ 	.short	0x0100
        /*0462*/ 	.byte	0x0a
	.zero		1


	//   ....[54]....
        /*0464*/ 	.word	0x00000e40
        /*0468*/ 	.word	0x000000ff
        /*046c*/ 	.word	0x000001b0
        /*0470*/ 	.short	0x0100
        /*0472*/ 	.byte	0x09
	.zero		1


	//   ....[55]....
        /*0474*/ 	.word	0x00000e50
        /*0478*/ 	.word	0x000000ff
        /*047c*/ 	.word	0x000001c0
        /*0480*/ 	.short	0x0100
        /*0482*/ 	.byte	0x09
	.zero		1


	//   ....[56]....
        /*0484*/ 	.word	0x00000e60
        /*0488*/ 	.word	0x000000ff
        /*048c*/ 	.word	0x000001b8
        /*0490*/ 	.short	0x0100
        /*0492*/ 	.byte	0x09
	.zero		1


	//   ....[57]....
        /*0494*/ 	.word	0x00000e70
        /*0498*/ 	.word	0x000000ff
        /*049c*/ 	.word	0x000001c8
        /*04a0*/ 	.short	0x0100
        /*04a2*/ 	.byte	0x09
	.zero		1


	//   ....[58]....
        /*04a4*/ 	.word	0x00000f60
        /*04a8*/ 	.word	0x000000ff
        /*04ac*/ 	.word	0x000001d0
        /*04b0*/ 	.short	0x0100
        /*04b2*/ 	.byte	0x08
	.zero		1


	//   ....[59]....
        /*04b4*/ 	.word	0x00001950
        /*04b8*/ 	.word	0x00000002
        /*04bc*/ 	.word	0x000001c0
        /*04c0*/ 	.short	0x010a
        /*04c2*/ 	.byte	0xff
	.zero		1


	//   ....[60]....
        /*04c4*/ 	.word	0x00001980
        /*04c8*/ 	.word	0x00000002
        /*04cc*/ 	.word	0x000001b0
        /*04d0*/ 	.short	0x0101
        /*04d2*/ 	.byte	0xff
	.zero		1


	//   ....[61]....
        /*04d4*/ 	.word	0x00001a50
        /*04d8*/ 	.word	0x000000ff
        /*04dc*/ 	.word	0x00000088
        /*04e0*/ 	.short	0x010a
        /*04e2*/ 	.byte	0x08
	.zero		1


	//   ....[62]....
        /*04e4*/ 	.word	0x00001b50
        /*04e8*/ 	.word	0x000000ff
        /*04ec*/ 	.word	0x00000088
        /*04f0*/ 	.short	0x010a
        /*04f2*/ 	.byte	0x21
	.zero		1


	//   ....[63]....
        /*04f4*/ 	.word	0x00001d00
        /*04f8*/ 	.word	0x000000ff
        /*04fc*/ 	.word	0x00000088
        /*0500*/ 	.short	0x010a
        /*0502*/ 	.byte	0x08
	.zero		1


	//   ....[64]....
        /*0504*/ 	.word	0x00001e20
        /*0508*/ 	.word	0x000000ff
        /*050c*/ 	.word	0x00000148
        /*0510*/ 	.short	0x0101
        /*0512*/ 	.byte	0x05
	.zero		1


	//   ....[65]....
        /*0514*/ 	.word	0x00001e30
        /*0518*/ 	.word	0x000000ff
        /*051c*/ 	.word	0x00000088
        /*0520*/ 	.short	0x010a
        /*0522*/ 	.byte	0x08
	.zero		1


	//   ....[66]....
        /*0524*/ 	.word	0x00001eb0
        /*0528*/ 	.word	0x000000ff
        /*052c*/ 	.word	0x00000088
        /*0530*/ 	.short	0x010a
        /*0532*/ 	.byte	0x11
	.zero		1


	//   ....[67]....
        /*0534*/ 	.word	0x00002040
        /*0538*/ 	.word	0x000000ff
        /*053c*/ 	.word	0x00000088
        /*0540*/ 	.short	0x010a
        /*0542*/ 	.byte	0x08
	.zero		1


	//   ....[68]....
        /*0544*/ 	.word	0x00002190
        /*0548*/ 	.word	0x00000002
        /*054c*/ 	.word	0x00000150
        /*0550*/ 	.short	0x010a
        /*0552*/ 	.byte	0xff
	.zero		1


	//   ....[69]....
        /*0554*/ 	.word	0x00002250
        /*0558*/ 	.word	0x00000002
        /*055c*/ 	.word	0x00000000
        /*0560*/ 	.short	0x0101
        /*0562*/ 	.byte	0xff
	.zero		1


	//   ....[70]....
        /*0564*/ 	.word	0x000027b0
        /*0568*/ 	.word	0x000000ff
        /*056c*/ 	.word	0x00000000
        /*0570*/ 	.short	0x010a
        /*0572*/ 	.byte	0x04
	.zero		1


	//   ....[71]....
        /*0574*/ 	.word	0x00002840
        /*0578*/ 	.word	0x000000ff
        /*057c*/ 	.word	0x00000000
        /*0580*/ 	.short	0x010a
        /*0582*/ 	.byte	0x04
	.zero		1


	//   ....[72]....
        /*0584*/ 	.word	0x000028d0
        /*0588*/ 	.word	0x000000ff
        /*058c*/ 	.word	0x00000000
        /*0590*/ 	.short	0x010a
        /*0592*/ 	.byte	0x04
	.zero		1


	//   ....[73]....
        /*0594*/ 	.word	0x00002960
        /*0598*/ 	.word	0x000000ff
        /*059c*/ 	.word	0x00000000
        /*05a0*/ 	.short	0x010a
        /*05a2*/ 	.byte	0x04
	.zero		1


	//   ....[74]....
        /*05a4*/ 	.word	0x000029f0
        /*05a8*/ 	.word	0x000000ff
        /*05ac*/ 	.word	0x00000000
        /*05b0*/ 	.short	0x010a
        /*05b2*/ 	.byte	0x04
	.zero		1


	//   ....[75]....
        /*05b4*/ 	.word	0x00002a80
        /*05b8*/ 	.word	0x000000ff
        /*05bc*/ 	.word	0x00000000
        /*05c0*/ 	.short	0x010a
        /*05c2*/ 	.byte	0x04
	.zero		1


	//   ....[76]....
        /*05c4*/ 	.word	0x00002b10
        /*05c8*/ 	.word	0x000000ff
        /*05cc*/ 	.word	0x00000000
        /*05d0*/ 	.short	0x010a
        /*05d2*/ 	.byte	0x04
	.zero		1


	//   ....[77]....
        /*05d4*/ 	.word	0x00002ba0
        /*05d8*/ 	.word	0x000000ff
        /*05dc*/ 	.word	0x00000000
        /*05e0*/ 	.short	0x010a
        /*05e2*/ 	.byte	0x04
	.zero		1


	//   ....[78]....
        /*05e4*/ 	.word	0x00002c30
        /*05e8*/ 	.word	0x000000ff
        /*05ec*/ 	.word	0x00000000
        /*05f0*/ 	.short	0x010a
        /*05f2*/ 	.byte	0x04
	.zero		1


	//   ....[79]....
        /*05f4*/ 	.word	0x00002cc0
        /*05f8*/ 	.word	0x000000ff
        /*05fc*/ 	.word	0x00000000
        /*0600*/ 	.short	0x010a
        /*0602*/ 	.byte	0x04
	.zero		1


	//   ....[80]....
        /*0604*/ 	.word	0x00002d50
        /*0608*/ 	.word	0x000000ff
        /*060c*/ 	.word	0x00000000
        /*0610*/ 	.short	0x010a
        /*0612*/ 	.byte	0x04
	.zero		1


	//   ....[81]....
        /*0614*/ 	.word	0x00002de0
        /*0618*/ 	.word	0x000000ff
        /*061c*/ 	.word	0x00000000
        /*0620*/ 	.short	0x010a
        /*0622*/ 	.byte	0x04
	.zero		1


	//   ....[82]....
        /*0624*/ 	.word	0x00002e70
        /*0628*/ 	.word	0x000000ff
        /*062c*/ 	.word	0x00000000
        /*0630*/ 	.short	0x010a
        /*0632*/ 	.byte	0x04
	.zero		1


	//   ....[83]....
        /*0634*/ 	.word	0x00002f00
        /*0638*/ 	.word	0x000000ff
        /*063c*/ 	.word	0x00000000
        /*0640*/ 	.short	0x010a
        /*0642*/ 	.byte	0x04
	.zero		1


	//   ....[84]....
        /*0644*/ 	.word	0x00002f90
        /*0648*/ 	.word	0x000000ff
        /*064c*/ 	.word	0x00000000
        /*0650*/ 	.short	0x010a
        /*0652*/ 	.byte	0x04
	.zero		1


	//   ....[85]....
        /*0654*/ 	.word	0x00003020
        /*0658*/ 	.word	0x000000ff
        /*065c*/ 	.word	0x00000000
        /*0660*/ 	.short	0x010a
        /*0662*/ 	.byte	0x04
	.zero		1


	//   ....[86]....
        /*0664*/ 	.word	0x000030c0
        /*0668*/ 	.word	0x00000000
        /*066c*/ 	.word	0x00000000
        /*0670*/ 	.short	0x010a
        /*0672*/ 	.byte	0xff
	.zero		1


	//   ....[87]....
        /*0674*/ 	.word	0x000031f0
        /*0678*/ 	.word	0x00000000
        /*067c*/ 	.word	0x000001b0
        /*0680*/ 	.short	0x010a
        /*0682*/ 	.byte	0xff
	.zero		1


	//   ....[88]....
        /*0684*/ 	.word	0x00003260
        /*0688*/ 	.word	0x00000000
        /*068c*/ 	.word	0x00000000
        /*0690*/ 	.short	0x0101
        /*0692*/ 	.byte	0xff
	.zero		1


	//   ....[89]....
        /*0694*/ 	.word	0x00003280
        /*0698*/ 	.word	0x000000ff
        /*069c*/ 	.word	0x00000160
        /*06a0*/ 	.short	0x010a
        /*06a2*/ 	.byte	0x05
	.zero		1


	//   ....[90]....
        /*06a4*/ 	.word	0x000033a0
        /*06a8*/ 	.word	0x00000000
        /*06ac*/ 	.word	0x00000150
        /*06b0*/ 	.short	0x010a
        /*06b2*/ 	.byte	0xff
	.zero		1


	//   ....[91]....
        /*06b4*/ 	.word	0x000034a0
        /*06b8*/ 	.word	0x00000000
        /*06bc*/ 	.word	0x00000000
        /*06c0*/ 	.short	0x0101
        /*06c2*/ 	.byte	0xff
	.zero		1


	//   ....[92]....
        /*06c4*/ 	.word	0x00003530
        /*06c8*/ 	.word	0x000000ff
        /*06cc*/ 	.word	0x00000160
        /*06d0*/ 	.short	0x0106
        /*06d2*/ 	.byte	0x05
	.zero		1


	//   ....[93]....
        /*06d4*/ 	.word	0x00003550
        /*06d8*/ 	.word	0x000000ff
        /*06dc*/ 	.word	0x00000160
        /*06e0*/ 	.short	0x010a
        /*06e2*/ 	.byte	0x05
	.zero		1


	//   ....[94]....
        /*06e4*/ 	.word	0x000035e0
        /*06e8*/ 	.word	0x000000ff
        /*06ec*/ 	.word	0x00000160
        /*06f0*/ 	.short	0x0106
        /*06f2*/ 	.byte	0x04
	.zero		1


	//   ....[95]....
        /*06f4*/ 	.word	0x00003620
        /*06f8*/ 	.word	0x00000000
        /*06fc*/ 	.word	0x00000160
        /*0700*/ 	.short	0x010a
        /*0702*/ 	.byte	0xff
	.zero		1


	//   ....[96]....
        /*0704*/ 	.word	0x00003860
        /*0708*/ 	.word	0x000000ff
        /*070c*/ 	.word	0x00000008
        /*0710*/ 	.short	0x010a
        /*0712*/ 	.byte	0x05
	.zero		1


	//   ....[97]....
        /*0714*/ 	.word	0x00003880
        /*0718*/ 	.word	0x000000ff
        /*071c*/ 	.word	0x00000008
        /*0720*/ 	.short	0x010a
        /*0722*/ 	.byte	0x05
	.zero		1


	//   ....[98]....
        /*0724*/ 	.word	0x00003a10
        /*0728*/ 	.word	0x000000ff
        /*072c*/ 	.word	0x00000008
        /*0730*/ 	.short	0x010a
        /*0732*/ 	.byte	0x05
	.zero		1


	//   ....[99]....
        /*0734*/ 	.word	0x00003a30
        /*0738*/ 	.word	0x000000ff
        /*073c*/ 	.word	0x00000008
        /*0740*/ 	.short	0x010a
        /*0742*/ 	.byte	0x05
	.zero		1


	//   ....[100]....
        /*0744*/ 	.word	0x00003af0
        /*0748*/ 	.word	0x000000ff
        /*074c*/ 	.word	0x00000000
        /*0750*/ 	.short	0x0101
        /*0752*/ 	.byte	0x04
	.zero		1


	//   ....[101]....
        /*0754*/ 	.word	0x00003e30
        /*0758*/ 	.word	0x00000000
        /*075c*/ 	.word	0x00000150
        /*0760*/ 	.short	0x010a
        /*0762*/ 	.byte	0xff
	.zero		1


	//   ....[102]....
        /*0764*/ 	.word	0x00003ef0
        /*0768*/ 	.word	0x00000000
        /*076c*/ 	.word	0x00000000
        /*0770*/ 	.short	0x0101
        /*0772*/ 	.byte	0xff
	.zero		1


	//   ....[103]....
        /*0774*/ 	.word	0x00003fb0
        /*0778*/ 	.word	0x000000ff
        /*077c*/ 	.word	0x00000000
        /*0780*/ 	.short	0x010a
        /*0782*/ 	.byte	0x08
	.zero		1


	//   ....[104]....
        /*0784*/ 	.word	0x00003fc0
        /*0788*/ 	.word	0x000000ff
        /*078c*/ 	.word	0x00000190
        /*0790*/ 	.short	0x010a
        /*0792*/ 	.byte	0x09
	.zero		1


	//   ....[105]....
        /*0794*/ 	.word	0x00004070
        /*0798*/ 	.word	0x000000ff
        /*079c*/ 	.word	0x00000000
        /*07a0*/ 	.short	0x010a
        /*07a2*/ 	.byte	0x08
	.zero		1


	//   ....[106]....
        /*07a4*/ 	.word	0x000041a0
        /*07a8*/ 	.word	0x000000ff
        /*07ac*/ 	.word	0x00000000
        /*07b0*/ 	.short	0x010a
        /*07b2*/ 	.byte	0x1e
	.zero		1


	//   ....[107]....
        /*07b4*/ 	.word	0x000044a0
        /*07b8*/ 	.word	0x000000ff
        /*07bc*/ 	.word	0x00000000
        /*07c0*/ 	.short	0x010a
        /*07c2*/ 	.byte	0x08
	.zero		1


	//   ....[108]....
        /*07c4*/ 	.word	0x00004530
        /*07c8*/ 	.word	0x000000ff
        /*07cc*/ 	.word	0x00000000
        /*07d0*/ 	.short	0x010a
        /*07d2*/ 	.byte	0x08
	.zero		1


	//   ....[109]....
        /*07d4*/ 	.word	0x000045c0
        /*07d8*/ 	.word	0x000000ff
        /*07dc*/ 	.word	0x00000000
        /*07e0*/ 	.short	0x010a
        /*07e2*/ 	.byte	0x08
	.zero		1


	//   ....[110]....
        /*07e4*/ 	.word	0x00004660
        /*07e8*/ 	.word	0x00000000
        /*07ec*/ 	.word	0x00000000
        /*07f0*/ 	.short	0x010a
        /*07f2*/ 	.byte	0xff
	.zero		1


	//   ....[111]....
        /*07f4*/ 	.word	0x000046a0
        /*07f8*/ 	.word	0x00000000
        /*07fc*/ 	.word	0x00000000
        /*0800*/ 	.short	0x010a
        /*0802*/ 	.byte	0xff
	.zero		1


	//   ....[112]....
        /*0804*/ 	.word	0x00004710
        /*0808*/ 	.word	0x000000ff
        /*080c*/ 	.word	0x00000000
        /*0810*/ 	.short	0x0101
        /*0812*/ 	.byte	0x07
	.zero		1


	//   ....[113]....
        /*0814*/ 	.word	0x00004750
        /*0818*/ 	.word	0x000000ff
        /*081c*/ 	.word	0x000001d0
        /*0820*/ 	.short	0x010a
        /*0822*/ 	.byte	0x05
	.zero		1


	//   ....[114]....
        /*0824*/ 	.word	0x000047c0
        /*0828*/ 	.word	0x000000ff
        /*082c*/ 	.word	0x00000000
        /*0830*/ 	.short	0x0101
        /*0832*/ 	.byte	0x07
	.zero		1


	//   ....[115]....
        /*0834*/ 	.word	0x00004bb0
        /*0838*/ 	.word	0x00000000
        /*083c*/ 	.word	0x00000150
        /*0840*/ 	.short	0x010a
        /*0842*/ 	.byte	0xff
	.zero		1


	//   ....[116]....
        /*0844*/ 	.word	0x00004c70
        /*0848*/ 	.word	0x00000000
        /*084c*/ 	.word	0x00000000
        /*0850*/ 	.short	0x0101
        /*0852*/ 	.byte	0xff
	.zero		1


	//   ....[117]....
        /*0854*/ 	.word	0x00004f90
        /*0858*/ 	.word	0x000000ff
        /*085c*/ 	.word	0x00000148
        /*0860*/ 	.short	0x010a
        /*0862*/ 	.byte	0x0d
	.zero		1


	//   ....[118]....
        /*0864*/ 	.word	0x000051b0
        /*0868*/ 	.word	0x000000ff
        /*086c*/ 	.word	0x00000128
        /*0870*/ 	.short	0x010a
        /*0872*/ 	.byte	0x10
	.zero		1


	//   ....[119]....
        /*0874*/ 	.word	0x00005430
        /*0878*/ 	.word	0x000000ff
        /*087c*/ 	.word	0x00000110
        /*0880*/ 	.short	0x010b
        /*0882*/ 	.byte	0x10
	.zero		1


	//   ....[120]....
        /*0884*/ 	.word	0x000054a0
        /*0888*/ 	.word	0x000000ff
        /*088c*/ 	.word	0x00000000
        /*0890*/ 	.short	0x0101
        /*0892*/ 	.byte	0x11
	.zero		1


	//   ....[121]....
        /*0894*/ 	.word	0x000054b0
        /*0898*/ 	.word	0x000000ff
        /*089c*/ 	.word	0x00000128
        /*08a0*/ 	.short	0x010a
        /*08a2*/ 	.byte	0x0e
	.zero		1


	//   ....[122]....
        /*08a4*/ 	.word	0x00005760
        /*08a8*/ 	.word	0x000000ff
        /*08ac*/ 	.word	0x00000110
        /*08b0*/ 	.short	0x010b
        /*08b2*/ 	.byte	0x0e
	.zero		1


	//   ....[123]....
        /*08b4*/ 	.word	0x000057d0
        /*08b8*/ 	.word	0x000000ff
        /*08bc*/ 	.word	0x00000000
        /*08c0*/ 	.short	0x0101
        /*08c2*/ 	.byte	0x15
	.zero		1


	//   ....[124]....
        /*08c4*/ 	.word	0x00005820
        /*08c8*/ 	.word	0x000000ff
        /*08cc*/ 	.word	0x00000000
        /*08d0*/ 	.short	0x010a
        /*08d2*/ 	.byte	0x04
	.zero		1


	//   ....[125]....
        /*08d4*/ 	.word	0x000058b0
        /*08d8*/ 	.word	0x000000ff
        /*08dc*/ 	.word	0x00000000
        /*08e0*/ 	.short	0x010a
        /*08e2*/ 	.byte	0x04
	.zero		1


	//   ....[126]....
        /*08e4*/ 	.word	0x00005950
        /*08e8*/ 	.word	0x00000000
        /*08ec*/ 	.word	0x00000000
        /*08f0*/ 	.short	0x010a
        /*08f2*/ 	.byte	0xff
	.zero		1


	//   ....[127]....
        /*08f4*/ 	.word	0x00005c20
        /*08f8*/ 	.word	0x00000000
        /*08fc*/ 	.word	0x00000150
        /*0900*/ 	.short	0x010a
        /*0902*/ 	.byte	0xff
	.zero		1


	//   ....[128]....
        /*0904*/ 	.word	0x00005ce0
        /*0908*/ 	.word	0x00000000
        /*090c*/ 	.word	0x00000000
        /*0910*/ 	.short	0x0101
        /*0912*/ 	.byte	0xff
	.zero		1


	//   ....[129]....
        /*0914*/ 	.word	0x000067e0
        /*0918*/ 	.word	0x00000002
        /*091c*/ 	.word	0x00000110
        /*0920*/ 	.short	0x010a
        /*0922*/ 	.byte	0xff
	.zero		1


	//   ....[130]....
        /*0924*/ 	.word	0x00006830
        /*0928*/ 	.word	0x00000010
        /*092c*/ 	.word	0x00000170
        /*0930*/ 	.short	0x010a
        /*0932*/ 	.byte	0xff
	.zero		1


	//   ....[131]....
        /*0934*/ 	.word	0x00006ab0
        /*0938*/ 	.word	0x00000044
        /*093c*/ 	.word	0x00000110
        /*0940*/ 	.short	0x010a
        /*0942*/ 	.byte	0xff
	.zero		1


	//   ....[132]....
        /*0944*/ 	.word	0x00006c20
        /*0948*/ 	.word	0x0000003d
        /*094c*/ 	.word	0x00000170
        /*0950*/ 	.short	0x010a
        /*0952*/ 	.byte	0xff
	.zero		1


	//   ....[133]....
        /*0954*/ 	.word	0x00007180
        /*0958*/ 	.word	0x0000003d
        /*095c*/ 	.word	0x00000000
        /*0960*/ 	.short	0x0101
        /*0962*/ 	.byte	0xff
	.zero		1


	//   ....[134]....
        /*0964*/ 	.word	0x00008fc0
        /*0968*/ 	.word	0x00000000
        /*096c*/ 	.word	0x00000000
        /*0970*/ 	.short	0x0101
        /*0972*/ 	.byte	0xff
	.zero		1


	//   ....[135]....
        /*0974*/ 	.word	0x00009050
        /*0978*/ 	.word	0x00000002
        /*097c*/ 	.word	0x00000110
        /*0980*/ 	.short	0x010a
        /*0982*/ 	.byte	0xff
	.zero		1


	//   ....[136]....
        /*0984*/ 	.word	0x000092e0
        /*0988*/ 	.word	0x00000000
        /*098c*/ 	.word	0x00000000
        /*0990*/ 	.short	0x0101
        /*0992*/ 	.byte	0xff
	.zero		1


	//   ....[137]....
        /*0994*/ 	.word	0x00009300
        /*0998*/ 	.word	0x00000002
        /*099c*/ 	.word	0x000001c0
        /*09a0*/ 	.short	0x010a
        /*09a2*/ 	.byte	0xff
	.zero		1


	//   ....[138]....
        /*09a4*/ 	.word	0x00009360
        /*09a8*/ 	.word	0x00000002
        /*09ac*/ 	.word	0x00000088
        /*09b0*/ 	.short	0x010a
        /*09b2*/ 	.byte	0xff
	.zero		1


	//   ....[139]....
        /*09b4*/ 	.word	0x000093c0
        /*09b8*/ 	.word	0x00000002
        /*09bc*/ 	.word	0x00000088
        /*09c0*/ 	.short	0x010a
        /*09c2*/ 	.byte	0xff
	.zero		1


	//   ....[140]....
        /*09c4*/ 	.word	0x00009410
        /*09c8*/ 	.word	0x00000002
        /*09cc*/ 	.word	0x00000150
        /*09d0*/ 	.short	0x010a
        /*09d2*/ 	.byte	0xff
	.zero		1


	//   ....[141]....
        /*09d4*/ 	.word	0x00009470
        /*09d8*/ 	.word	0x00000000
        /*09dc*/ 	.word	0x00000000
        /*09e0*/ 	.short	0x010a
        /*09e2*/ 	.byte	0xff
	.zero		1


	//   ....[142]....
        /*09e4*/ 	.word	0x000094d0
        /*09e8*/ 	.word	0x00000000
        /*09ec*/ 	.word	0x00000000
        /*09f0*/ 	.short	0x010a
        /*09f2*/ 	.byte	0xff
	.zero		1


	//   ....[143]....
        /*09f4*/ 	.word	0x00009530
        /*09f8*/ 	.word	0x00000000
        /*09fc*/ 	.word	0x00000000
        /*0a00*/ 	.short	0x010a
        /*0a02*/ 	.byte	0xff
	.zero		1


	//   ....[144]....
        /*0a04*/ 	.word	0x00009590
        /*0a08*/ 	.word	0x00000000
        /*0a0c*/ 	.word	0x00000000
        /*0a10*/ 	.short	0x010a
        /*0a12*/ 	.byte	0xff
	.zero		1


	//   ....[145]....
        /*0a14*/ 	.word	0x000095f0
        /*0a18*/ 	.word	0x00000000
        /*0a1c*/ 	.word	0x00000000
        /*0a20*/ 	.short	0x010a
        /*0a22*/ 	.byte	0xff
	.zero		1


	//   ....[146]....
        /*0a24*/ 	.word	0x00009650
        /*0a28*/ 	.word	0x00000000
        /*0a2c*/ 	.word	0x00000000
        /*0a30*/ 	.short	0x010a
        /*0a32*/ 	.byte	0xff
	.zero		1


	//   ....[147]....
        /*0a34*/ 	.word	0x000096b0
        /*0a38*/ 	.word	0x00000000
        /*0a3c*/ 	.word	0x00000000
        /*0a40*/ 	.short	0x010a
        /*0a42*/ 	.byte	0xff
	.zero		1


	//   ....[148]....
        /*0a44*/ 	.word	0x00009710
        /*0a48*/ 	.word	0x00000000
        /*0a4c*/ 	.word	0x00000000
        /*0a50*/ 	.short	0x010a
        /*0a52*/ 	.byte	0xff
	.zero		1


	//   ....[149]....
        /*0a54*/ 	.word	0x00009770
        /*0a58*/ 	.word	0x00000000
        /*0a5c*/ 	.word	0x00000000
        /*0a60*/ 	.short	0x010a
        /*0a62*/ 	.byte	0xff
	.zero		1


	//   ....[150]....
        /*0a64*/ 	.word	0x000097d0
        /*0a68*/ 	.word	0x00000000
        /*0a6c*/ 	.word	0x00000000
        /*0a70*/ 	.short	0x010a
        /*0a72*/ 	.byte	0xff
	.zero		1


	//   ....[151]....
        /*0a74*/ 	.word	0x00009830
        /*0a78*/ 	.word	0x00000000
        /*0a7c*/ 	.word	0x00000000
        /*0a80*/ 	.short	0x010a
        /*0a82*/ 	.byte	0xff
	.zero		1


	//   ....[152]....
        /*0a84*/ 	.word	0x00009890
        /*0a88*/ 	.word	0x00000000
        /*0a8c*/ 	.word	0x00000000
        /*0a90*/ 	.short	0x010a
        /*0a92*/ 	.byte	0xff
	.zero		1


	//   ....[153]....
        /*0a94*/ 	.word	0x000098f0
        /*0a98*/ 	.word	0x00000000
        /*0a9c*/ 	.word	0x00000000
        /*0aa0*/ 	.short	0x010a
        /*0aa2*/ 	.byte	0xff
	.zero		1


	//   ....[154]....
        /*0aa4*/ 	.word	0x00009950
        /*0aa8*/ 	.word	0x00000000
        /*0aac*/ 	.word	0x00000000
        /*0ab0*/ 	.short	0x010a
        /*0ab2*/ 	.byte	0xff
	.zero		1


	//   ....[155]....
        /*0ab4*/ 	.word	0x000099b0
        /*0ab8*/ 	.word	0x00000000
        /*0abc*/ 	.word	0x00000000
        /*0ac0*/ 	.short	0x010a
        /*0ac2*/ 	.byte	0xff
	.zero		1


	//   ....[156]....
        /*0ac4*/ 	.word	0x00009a10
        /*0ac8*/ 	.word	0x00000000
        /*0acc*/ 	.word	0x00000000
        /*0ad0*/ 	.short	0x010a
        /*0ad2*/ 	.byte	0xff
	.zero		1


	//   ....[157]....
        /*0ad4*/ 	.word	0x00009a60
        /*0ad8*/ 	.word	0x00000000
        /*0adc*/ 	.word	0x000001b0
        /*0ae0*/ 	.short	0x010a
        /*0ae2*/ 	.byte	0xff
	.zero		1


	//   ....[158]....
        /*0ae4*/ 	.word	0x00009ac0
        /*0ae8*/ 	.word	0x00000000
        /*0aec*/ 	.word	0x00000160
        /*0af0*/ 	.short	0x010a
        /*0af2*/ 	.byte	0xff
	.zero		1


	//   ....[159]....
        /*0af4*/ 	.word	0x00009b10
        /*0af8*/ 	.word	0x00000000
        /*0afc*/ 	.word	0x00000150
        /*0b00*/ 	.short	0x010a
        /*0b02*/ 	.byte	0xff
	.zero		1


	//   ....[160]....
        /*0b04*/ 	.word	0x00009b70
        /*0b08*/ 	.word	0x00000000
        /*0b0c*/ 	.word	0x00000160
        /*0b10*/ 	.short	0x010a
        /*0b12*/ 	.byte	0xff
	.zero		1


	//   ....[161]....
        /*0b14*/ 	.word	0x00009bd0
        /*0b18*/ 	.word	0x00000004
        /*0b1c*/ 	.word	0x00000008
        /*0b20*/ 	.short	0x010a
        /*0b22*/ 	.byte	0xff
	.zero		1


	//   ....[162]....
        /*0b24*/ 	.word	0x00009cb0
        /*0b28*/ 	.word	0x00000002
        /*0b2c*/ 	.word	0x00000008
        /*0b30*/ 	.short	0x010a
        /*0b32*/ 	.byte	0xff
	.zero		1


	//   ....[163]....
        /*0b34*/ 	.word	0x00009d00
        /*0b38*/ 	.word	0x00000000
        /*0b3c*/ 	.word	0x00000150
        /*0b40*/ 	.short	0x010a
        /*0b42*/ 	.byte	0xff
	.zero		1


	//   ....[164]....
        /*0b44*/ 	.word	0x00009d60
        /*0b48*/ 	.word	0x00000000
        /*0b4c*/ 	.word	0x00000190
        /*0b50*/ 	.short	0x010a
        /*0b52*/ 	.byte	0xff
	.zero		1


	//   ....[165]....
        /*0b54*/ 	.word	0x00009dc0
        /*0b58*/ 	.word	0x00000000
        /*0b5c*/ 	.word	0x00000000
        /*0b60*/ 	.short	0x010a
        /*0b62*/ 	.byte	0xff
	.zero		1


	//   ....[166]....
        /*0b64*/ 	.word	0x00009e20
        /*0b68*/ 	.word	0x00000000
        /*0b6c*/ 	.word	0x00000000
        /*0b70*/ 	.short	0x010a
        /*0b72*/ 	.byte	0xff
	.zero		1


	//   ....[167]....
        /*0b74*/ 	.word	0x00009e80
        /*0b78*/ 	.word	0x00000000
        /*0b7c*/ 	.word	0x00000000
        /*0b80*/ 	.short	0x010a
        /*0b82*/ 	.byte	0xff
	.zero		1


	//   ....[168]....
        /*0b84*/ 	.word	0x00009ee0
        /*0b88*/ 	.word	0x00000000
        /*0b8c*/ 	.word	0x00000000
        /*0b90*/ 	.short	0x010a
        /*0b92*/ 	.byte	0xff
	.zero		1


	//   ....[169]....
        /*0b94*/ 	.word	0x00009f40
        /*0b98*/ 	.word	0x00000000
        /*0b9c*/ 	.word	0x000001d0
        /*0ba0*/ 	.short	0x010a
        /*0ba2*/ 	.byte	0xff
	.zero		1


	//   ....[170]....
        /*0ba4*/ 	.word	0x00009f90
        /*0ba8*/ 	.word	0x00000000
        /*0bac*/ 	.word	0x00000150
        /*0bb0*/ 	.short	0x010a
        /*0bb2*/ 	.byte	0xff
	.zero		1


	//   ....[171]....
        /*0bb4*/ 	.word	0x00009ff0
        /*0bb8*/ 	.word	0x00000000
        /*0bbc*/ 	.word	0x00000148
        /*0bc0*/ 	.short	0x010a
        /*0bc2*/ 	.byte	0xff
	.zero		1


	//   ....[172]....
        /*0bc4*/ 	.word	0x0000a050
        /*0bc8*/ 	.word	0x00000000
        /*0bcc*/ 	.word	0x00000128
        /*0bd0*/ 	.short	0x010a
        /*0bd2*/ 	.byte	0xff
	.zero		1


	//   ....[173]....
        /*0bd4*/ 	.word	0x0000a0b0
        /*0bd8*/ 	.word	0x00000000
        /*0bdc*/ 	.word	0x00000128
        /*0be0*/ 	.short	0x010a
        /*0be2*/ 	.byte	0xff
	.zero		1


	//   ....[174]....
        /*0be4*/ 	.word	0x0000a110
        /*0be8*/ 	.word	0x00000000
        /*0bec*/ 	.word	0x00000000
        /*0bf0*/ 	.short	0x010a
        /*0bf2*/ 	.byte	0xff
	.zero		1


	//   ....[175]....
        /*0bf4*/ 	.word	0x0000a170
        /*0bf8*/ 	.word	0x00000000
        /*0bfc*/ 	.word	0x00000000
        /*0c00*/ 	.short	0x010a
        /*0c02*/ 	.byte	0xff
	.zero		1


	//   ....[176]....
        /*0c04*/ 	.word	0x0000a1c0
        /*0c08*/ 	.word	0x00000000
        /*0c0c*/ 	.word	0x00000150
        /*0c10*/ 	.short	0x010a
        /*0c12*/ 	.byte	0xff
	.zero		1


	//   ....[177]....
        /*0c14*/ 	.word	0x0000a210
        /*0c18*/ 	.word	0x00000044
        /*0c1c*/ 	.word	0x00000110
        /*0c20*/ 	.short	0x010a
        /*0c22*/ 	.byte	0xff
	.zero		1


	//   ....[178]....
        /*0c24*/ 	.word	0x0000a260
        /*0c28*/ 	.word	0x0000003d
        /*0c2c*/ 	.word	0x00000170
        /*0c30*/ 	.short	0x010a
        /*0c32*/ 	.byte	0xff
	.zero		1


	//----- nvinfo : EIATTR_NUM_MBARRIERS
	.align		4
.L_47:
        /*0c34*/ 	.byte	0x03, 0x38
        /*0c36*/ 	.short	0x003b


	//----- nvinfo : EIATTR_EXIT_INSTR_OFFSETS
	.align		4
        /*0c38*/ 	.byte	0x04, 0x1c
        /*0c3a*/ 	.short	(.L_49 - .L_48)


	//   ....[0]....
.L_48:
        /*0c3c*/ 	.word	0x000030f0


	//   ....[1]....
        /*0c40*/ 	.word	0x000035f0


	//   ....[2]....
        /*0c44*/ 	.word	0x00003650


	//   ....[3]....
        /*0c48*/ 	.word	0x000049d0


	//   ....[4]....
        /*0c4c*/ 	.word	0x00005980


	//   ....[5]....
        /*0c50*/ 	.word	0x000059c0


	//   ....[6]....
        /*0c54*/ 	.word	0x000091c0


	//   ....[7]....
        /*0c58*/ 	.word	0x00009240


	//   ....[8]....
        /*0c5c*/ 	.word	0x00009270


	//   ....[9]....
        /*0c60*/ 	.word	0x000092f0


	//----- nvinfo : EIATTR_MAX_THREADS
	.align		4
.L_49:
        /*0c64*/ 	.byte	0x04, 0x05
        /*0c66*/ 	.short	(.L_51 - .L_50)
.L_50:
        /*0c68*/ 	.word	0x00000100
        /*0c6c*/ 	.word	0x00000001
        /*0c70*/ 	.word	0x00000001


	//----- nvinfo : EIATTR_CRS_STACK_SIZE
	.align		4
.L_51:
        /*0c74*/ 	.byte	0x04, 0x1e
        /*0c76*/ 	.short	(.L_53 - .L_52)
.L_52:
        /*0c78*/ 	.word	0x00000000


	//----- nvinfo : EIATTR_CBANK_PARAM_SIZE
	.align		4
.L_53:
        /*0c7c*/ 	.byte	0x03, 0x19
        /*0c7e*/ 	.short	0x0800


	//----- nvinfo : EIATTR_PARAM_CBANK
	.align		4
        /*0c80*/ 	.byte	0x04, 0x0a
        /*0c82*/ 	.short	(.L_55 - .L_54)
	.align		4
.L_54:
        /*0c84*/ 	.word	index@(.nv.constant0._ZN7cutlass13device_kernelINS_4gemm6kernel13GemmUniversalIN4cute5tupleIJiiiiEEENS1_10collective13CollectiveMmaINS1_35MainloopSm100TmaUmmaWarpSpecializedILi17ELi2ELi4ENS5_IJNS4_1CILi2EEENSA_ILi1EEESC_EEEEENS5_IJNSA_ILi128EEENSA_ILi64EEESG_EEENS_10bfloat16_tENS5_IJlSC_lEEESI_SJ_NS4_8TiledMMAINS4_8MMA_AtomIJNS4_26SM100_MMA_F16BF16_2x1SM_SSISI_SI_fLi128ELi64ELNS4_4UMMA5MajorE0ELSO_0ELNSN_7ScaleInE0ELSP_0EEEEEENS4_6LayoutINS5_IJSC_SC_SC_EEENS5_IJNSA_ILi0EEESU_SU_EEEEENS5_IJNS4_10UnderscoreESX_SX_EEEEENS4_18SM100_TMA_2SM_LOADENS4_14ComposedLayoutINS4_7SwizzleILi3ELi4ELi3EEENS4_18smem_ptr_flag_bitsILi16EEENSS_INS5_IJNSA_ILi8EEESG_EEENS5_IJSG_SC_EEEEEEEvNS4_8identityES10_S1A_vS1B_EENS_8epilogue10collective18CollectiveEpilogueINS1D_23Sm100TmaWarpSpecializedILi3ELi2ELi16ELb1ELb0EEEJNS5_IJSG_SG_SG_EEENS5_IJNSS_ISG_SC_EENSS_INS5_IJNSA_ILi16EEESB_EEENS5_IJSC_NSA_ILi32EEEEEEEEEEESI_SJ_SI_SJ_NS1D_6fusion15FusionCallbacksIS1H_NS1Q_13LinCombEltActINS1D_6thread4GELUESI_fSI_fLNS_15FloatRoundStyleE2EEES1I_S1P_JEEENS4_5SM1004TMEM4LOAD26SM100_TMEM_LOAD_32dp32b16xENS4_13SM90_TMA_LOADENS11_INS12_ILi1ELi4ELi3EEES15_NSS_INS5_IJS16_S1K_EEENS5_IJS1K_SC_EEEEEEENS4_39AutoVectorizingCopyWithAssumedAlignmentILi128EEENS4_14SM90_TMA_STOREES27_S29_S29_EEEvvEEEEvNT_6ParamsE)
        /*0c88*/ 	.short	0x0380
        /*0c8a*/ 	.short	0x0800


	//----- nvinfo : EIATTR_SW_WAR
	.align		4
.L_55:
        /*0c8c*/ 	.byte	0x04, 0x36
        /*0c8e*/ 	.short	(.L_57 - .L_56)
.L_56:
        /*0c90*/ 	.word	0x00000008
.L_57:


//--------------------- .nv.callgraph             --------------------------
	.section	.nv.callgraph,"",@"SHT_CUDA_CALLGRAPH"
	.align	4
	.sectionentsize	8
	.align		4
        /*0000*/ 	.word	0x00000000
	.align		4
        /*0004*/ 	.word	0xffffffff
	.align		4
        /*0008*/ 	.word	index@(_ZN7cutlass13device_kernelINS_4gemm6kernel13GemmUniversalIN4cute5tupleIJiiiiEEENS1_10collective13CollectiveMmaINS1_35MainloopSm100TmaUmmaWarpSpecializedILi17ELi2ELi4ENS5_IJNS4_1CILi2EEENSA_ILi1EEESC_EEEEENS5_IJNSA_ILi128EEENSA_ILi64EEESG_EEENS_10bfloat16_tENS5_IJlSC_lEEESI_SJ_NS4_8TiledMMAINS4_8MMA_AtomIJNS4_26SM100_MMA_F16BF16_2x1SM_SSISI_SI_fLi128ELi64ELNS4_4UMMA5MajorE0ELSO_0ELNSN_7ScaleInE0ELSP_0EEEEEENS4_6LayoutINS5_IJSC_SC_SC_EEENS5_IJNSA_ILi0EEESU_SU_EEEEENS5_IJNS4_10UnderscoreESX_SX_EEEEENS4_18SM100_TMA_2SM_LOADENS4_14ComposedLayoutINS4_7SwizzleILi3ELi4ELi3EEENS4_18smem_ptr_flag_bitsILi16EEENSS_INS5_IJNSA_ILi8EEESG_EEENS5_IJSG_SC_EEEEEEEvNS4_8identityES10_S1A_vS1B_EENS_8epilogue10collective18CollectiveEpilogueINS1D_23Sm100TmaWarpSpecializedILi3ELi2ELi16ELb1ELb0EEEJNS5_IJSG_SG_SG_EEENS5_IJNSS_ISG_SC_EENSS_INS5_IJNSA_ILi16EEESB_EEENS5_IJSC_NSA_ILi32EEEEEEEEEEESI_SJ_SI_SJ_NS1D_6fusion15FusionCallbacksIS1H_NS1Q_13LinCombEltActINS1D_6thread4GELUESI_fSI_fLNS_15FloatRoundStyleE2EEES1I_S1P_JEEENS4_5SM1004TMEM4LOAD26SM100_TMEM_LOAD_32dp32b16xENS4_13SM90_TMA_LOADENS11_INS12_ILi1ELi4ELi3EEES15_NSS_INS5_IJS16_S1K_EEENS5_IJS1K_SC_EEEEEEENS4_39AutoVectorizingCopyWithAssumedAlignmentILi128EEENS4_14SM90_TMA_STOREES27_S29_S29_EEEvvEEEEvNT_6ParamsE)
	.align		4
        /*000c*/ 	.word	index@(__assertfail)
	.align		4
        /*0010*/ 	.word	0x00000000
	.align		4
        /*0014*/ 	.word	0xfffffffe
	.align		4
        /*0018*/ 	.word	0x00000000
	.align		4
        /*001c*/ 	.word	0xfffffffd
	.align		4
        /*0020*/ 	.word	0x00000000
	.align		4
        /*0024*/ 	.word	0xfffffffc


//--------------------- .nv.constant4             --------------------------
	.section	.nv.constant4,"a",@progbits
	.align	8
	.align		8
.nv.constant4:
        /*0000*/ 	.dword	__assertfail
	.align		8
        /*0008*/ 	.dword	__unnamed_1
	.align		8
        /*0010*/ 	.dword	__unnamed_2
	.align		8
        /*0018*/ 	.dword	_ZN39_INTERNAL_4dbac77b_4_k_cu_ed13ea0c_29184cuda3std3__45__cpo5beginE
	.align		8
        /*0020*/ 	.dword	_ZN39_INTERNAL_4dbac77b_4_k_cu_ed13ea0c_29184cuda3std3__45__cpo3endE
	.align		8
        /*0028*/ 	.dword	_ZN39_INTERNAL_4dbac77b_4_k_cu_ed13ea0c_29184cuda3std3__45__cpo6cbeginE
	.align		8
        /*0030*/ 	.dword	_ZN39_INTERNAL_4dbac77b_4_k_cu_ed13ea0c_29184cuda3std3__45__cpo4cendE
	.align		8
        /*0038*/ 	.dword	_ZN39_INTERNAL_4dbac77b_4_k_cu_ed13ea0c_29184cuda3std3__441_GLOBAL__N__4dbac77b_4_k_cu_ed13ea0c_29186ignoreE
	.align		8
        /*0040*/ 	.dword	_ZN39_INTERNAL_4dbac77b_4_k_cu_ed13ea0c_29184cuda3std3__419piecewise_constructE
	.align		8
        /*0048*/ 	.dword	_ZN39_INTERNAL_4dbac77b_4_k_cu_ed13ea0c_29184cuda3std3__48in_placeE
	.align		8
        /*0050*/ 	.dword	_ZN39_INTERNAL_4dbac77b_4_k_cu_ed13ea0c_29184cuda3std6ranges3__45__cpo4swapE
	.align		8
        /*0058*/ 	.dword	_ZN39_INTERNAL_4dbac77b_4_k_cu_ed13ea0c_29184cuda3std6ranges3__45__cpo9iter_moveE
	.align		8
        /*0060*/ 	.dword	_ZN39_INTERNAL_4dbac77b_4_k_cu_ed13ea0c_29184cute7productE
	.align		8
        /*0068*/ 	.dword	_ZN39_INTERNAL_4dbac77b_4_k_cu_ed13ea0c_29184cute1_E
	.align		8
        /*0070*/ 	.dword	$str$25
	.align		8
        /*0078*/ 	.dword	$str$26
	.align		8
        /*0080*/ 	.dword	$str$27
	.align		8
        /*0088*/ 	.dword	$str$28


//--------------------- .text._ZN7cutlass13device_kernelINS_4gemm6kernel13GemmUniversalIN4cute5tupleIJiiiiEEENS1_10collective13CollectiveMmaINS1_35MainloopSm100TmaUmmaWarpSpecializedILi17ELi2ELi4ENS5_IJNS4_1CILi2EEENSA_ILi1EEESC_EEEEENS5_IJNSA_ILi128EEENSA_ILi64EEESG_EEENS_10bfloat16_tENS5_IJlSC_lEEESI_SJ_NS4_8TiledMMAINS4_8MMA_AtomIJNS4_26SM100_MMA_F16BF16_2x1SM_SSISI_SI_fLi128ELi64ELNS4_4UMMA5MajorE0ELSO_0ELNSN_7ScaleInE0ELSP_0EEEEEENS4_6LayoutINS5_IJSC_SC_SC_EEENS5_IJNSA_ILi0EEESU_SU_EEEEENS5_IJNS4_10UnderscoreESX_SX_EEEEENS4_18SM100_TMA_2SM_LOADENS4_14ComposedLayoutINS4_7SwizzleILi3ELi4ELi3EEENS4_18smem_ptr_flag_bitsILi16EEENSS_INS5_IJNSA_ILi8EEESG_EEENS5_IJSG_SC_EEEEEEEvNS4_8identityES10_S1A_vS1B_EENS_8epilogue10collective18CollectiveEpilogueINS1D_23Sm100TmaWarpSpecializedILi3ELi2ELi16ELb1ELb0EEEJNS5_IJSG_SG_SG_EEENS5_IJNSS_ISG_SC_EENSS_INS5_IJNSA_ILi16EEESB_EEENS5_IJSC_NSA_ILi32EEEEEEEEEEESI_SJ_SI_SJ_NS1D_6fusion15FusionCallbacksIS1H_NS1Q_13LinCombEltActINS1D_6thread4GELUESI_fSI_fLNS_15FloatRoundStyleE2EEES1I_S1P_JEEENS4_5SM1004TMEM4LOAD26SM100_TMEM_LOAD_32dp32b16xENS4_13SM90_TMA_LOADENS11_INS12_ILi1ELi4ELi3EEES15_NSS_INS5_IJS16_S1K_EEENS5_IJS1K_SC_EEEEEEENS4_39AutoVectorizingCopyWithAssumedAlignmentILi128EEENS4_14SM90_TMA_STOREES27_S29_S29_EEEvvEEEEvNT_6ParamsE --------------------------
	.section	.text._ZN7cutlass13device_kernelINS_4gemm6kernel13GemmUniversalIN4cute5tupleIJiiiiEEENS1_10collective13CollectiveMmaINS1_35MainloopSm100TmaUmmaWarpSpecializedILi17ELi2ELi4ENS5_IJNS4_1CILi2EEENSA_ILi1EEESC_EEEEENS5_IJNSA_ILi128EEENSA_ILi64EEESG_EEENS_10bfloat16_tENS5_IJlSC_lEEESI_SJ_NS4_8TiledMMAINS4_8MMA_AtomIJNS4_26SM100_MMA_F16BF16_2x1SM_SSISI_SI_fLi128ELi64ELNS4_4UMMA5MajorE0ELSO_0ELNSN_7ScaleInE0ELSP_0EEEEEENS4_6LayoutINS5_IJSC_SC_SC_EEENS5_IJNSA_ILi0EEESU_SU_EEEEENS5_IJNS4_10UnderscoreESX_SX_EEEEENS4_18SM100_TMA_2SM_LOADENS4_14ComposedLayoutINS4_7SwizzleILi3ELi4ELi3EEENS4_18smem_ptr_flag_bitsILi16EEENSS_INS5_IJNSA_ILi8EEESG_EEENS5_IJSG_SC_EEEEEEEvNS4_8identityES10_S1A_vS1B_EENS_8epilogue10collective18CollectiveEpilogueINS1D_23Sm100TmaWarpSpecializedILi3ELi2ELi16ELb1ELb0EEEJNS5_IJSG_SG_SG_EEENS5_IJNSS_ISG_SC_EENSS_INS5_IJNSA_ILi16EEESB_EEENS5_IJSC_NSA_ILi32EEEEEEEEEEESI_SJ_SI_SJ_NS1D_6fusion15FusionCallbacksIS1H_NS1Q_13LinCombEltActINS1D_6thread4GELUESI_fSI_fLNS_15FloatRoundStyleE2EEES1I_S1P_JEEENS4_5SM1004TMEM4LOAD26SM100_TMEM_LOAD_32dp32b16xENS4_13SM90_TMA_LOADENS11_INS12_ILi1ELi4ELi3EEES15_NSS_INS5_IJS16_S1K_EEENS5_IJS1K_SC_EEEEEEENS4_39AutoVectorizingCopyWithAssumedAlignmentILi128EEENS4_14SM90_TMA_STOREES27_S29_S29_EEEvvEEEEvNT_6ParamsE,"ax",@progbits
	.align	128
.text._ZN7cutlass13device_kernelINS_4gemm6kernel13GemmUniversalIN4cute5tupleIJiiiiEEENS1_10collective13CollectiveMmaINS1_35MainloopSm100TmaUmmaWarpSpecializedILi17ELi2ELi4ENS5_IJNS4_1CILi2EEENSA_ILi1EEESC_EEEEENS5_IJNSA_ILi128EEENSA_ILi64EEESG_EEENS_10bfloat16_tENS5_IJlSC_lEEESI_SJ_NS4_8TiledMMAINS4_8MMA_AtomIJNS4_26SM100_MMA_F16BF16_2x1SM_SSISI_SI_fLi128ELi64ELNS4_4UMMA5MajorE0ELSO_0ELNSN_7ScaleInE0ELSP_0EEEEEENS4_6LayoutINS5_IJSC_SC_SC_EEENS5_IJNSA_ILi0EEESU_SU_EEEEENS5_IJNS4_10UnderscoreESX_SX_EEEEENS4_18SM100_TMA_2SM_LOADENS4_14ComposedLayoutINS4_7SwizzleILi3ELi4ELi3EEENS4_18smem_ptr_flag_bitsILi16EEENSS_INS5_IJNSA_ILi8EEESG_EEENS5_IJSG_SC_EEEEEEEvNS4_8identityES10_S1A_vS1B_EENS_8epilogue10collective18CollectiveEpilogueINS1D_23Sm100TmaWarpSpecializedILi3ELi2ELi16ELb1ELb0EEEJNS5_IJSG_SG_SG_EEENS5_IJNSS_ISG_SC_EENSS_INS5_IJNSA_ILi16EEESB_EEENS5_IJSC_NSA_ILi32EEEEEEEEEEESI_SJ_SI_SJ_NS1D_6fusion15FusionCallbacksIS1H_NS1Q_13LinCombEltActINS1D_6thread4GELUESI_fSI_fLNS_15FloatRoundStyleE2EEES1I_S1P_JEEENS4_5SM1004TMEM4LOAD26SM100_TMEM_LOAD_32dp32b16xENS4_13SM90_TMA_LOADENS11_INS12_ILi1ELi4ELi3EEES15_NSS_INS5_IJS16_S1K_EEENS5_IJS1K_SC_EEEEEEENS4_39AutoVectorizingCopyWithAssumedAlignmentILi128EEENS4_14SM90_TMA_STOREES27_S29_S29_EEEvvEEEEvNT_6ParamsE:
        .type           _ZN7cutlass13device_kernelINS_4gemm6kernel13GemmUniversalIN4cute5tupleIJiiiiEEENS1_10collective13CollectiveMmaINS1_35MainloopSm100TmaUmmaWarpSpecializedILi17ELi2ELi4ENS5_IJNS4_1CILi2EEENSA_ILi1EEESC_EEEEENS5_IJNSA_ILi128EEENSA_ILi64EEESG_EEENS_10bfloat16_tENS5_IJlSC_lEEESI_SJ_NS4_8TiledMMAINS4_8MMA_AtomIJNS4_26SM100_MMA_F16BF16_2x1SM_SSISI_SI_fLi128ELi64ELNS4_4UMMA5MajorE0ELSO_0ELNSN_7ScaleInE0ELSP_0EEEEEENS4_6LayoutINS5_IJSC_SC_SC_EEENS5_IJNSA_ILi0EEESU_SU_EEEEENS5_IJNS4_10UnderscoreESX_SX_EEEEENS4_18SM100_TMA_2SM_LOADENS4_14ComposedLayoutINS4_7SwizzleILi3ELi4ELi3EEENS4_18smem_ptr_flag_bitsILi16EEENSS_INS5_IJNSA_ILi8EEESG_EEENS5_IJSG_SC_EEEEEEEvNS4_8identityES10_S1A_vS1B_EENS_8epilogue10collective18CollectiveEpilogueINS1D_23Sm100TmaWarpSpecializedILi3ELi2ELi16ELb1ELb0EEEJNS5_IJSG_SG_SG_EEENS5_IJNSS_ISG_SC_EENSS_INS5_IJNSA_ILi16EEESB_EEENS5_IJSC_NSA_ILi32EEEEEEEEEEESI_SJ_SI_SJ_NS1D_6fusion15FusionCallbacksIS1H_NS1Q_13LinCombEltActINS1D_6thread4GELUESI_fSI_fLNS_15FloatRoundStyleE2EEES1I_S1P_JEEENS4_5SM1004TMEM4LOAD26SM100_TMEM_LOAD_32dp32b16xENS4_13SM90_TMA_LOADENS11_INS12_ILi1ELi4ELi3EEES15_NSS_INS5_IJS16_S1K_EEENS5_IJS1K_SC_EEEEEEENS4_39AutoVectorizingCopyWithAssumedAlignmentILi128EEENS4_14SM90_TMA_STOREES27_S29_S29_EEEvvEEEEvNT_6ParamsE,@function
        .size           _ZN7cutlass13device_kernelINS_4gemm6kernel13GemmUniversalIN4cute5tupleIJiiiiEEENS1_10collective13CollectiveMmaINS1_35MainloopSm100TmaUmmaWarpSpecializedILi17ELi2ELi4ENS5_IJNS4_1CILi2EEENSA_ILi1EEESC_EEEEENS5_IJNSA_ILi128EEENSA_ILi64EEESG_EEENS_10bfloat16_tENS5_IJlSC_lEEESI_SJ_NS4_8TiledMMAINS4_8MMA_AtomIJNS4_26SM100_MMA_F16BF16_2x1SM_SSISI_SI_fLi128ELi64ELNS4_4UMMA5MajorE0ELSO_0ELNSN_7ScaleInE0ELSP_0EEEEEENS4_6LayoutINS5_IJSC_SC_SC_EEENS5_IJNSA_ILi0EEESU_SU_EEEEENS5_IJNS4_10UnderscoreESX_SX_EEEEENS4_18SM100_TMA_2SM_LOADENS4_14ComposedLayoutINS4_7SwizzleILi3ELi4ELi3EEENS4_18smem_ptr_flag_bitsILi16EEENSS_INS5_IJNSA_ILi8EEESG_EEENS5_IJSG_SC_EEEEEEEvNS4_8identityES10_S1A_vS1B_EENS_8epilogue10collective18CollectiveEpilogueINS1D_23Sm100TmaWarpSpecializedILi3ELi2ELi16ELb1ELb0EEEJNS5_IJSG_SG_SG_EEENS5_IJNSS_ISG_SC_EENSS_INS5_IJNSA_ILi16EEESB_EEENS5_IJSC_NSA_ILi32EEEEEEEEEEESI_SJ_SI_SJ_NS1D_6fusion15FusionCallbacksIS1H_NS1Q_13LinCombEltActINS1D_6thread4GELUESI_fSI_fLNS_15FloatRoundStyleE2EEES1I_S1P_JEEENS4_5SM1004TMEM4LOAD26SM100_TMEM_LOAD_32dp32b16xENS4_13SM90_TMA_LOADENS11_INS12_ILi1ELi4ELi3EEES15_NSS_INS5_IJS16_S1K_EEENS5_IJS1K_SC_EEEEEEENS4_39AutoVectorizingCopyWithAssumedAlignmentILi128EEENS4_14SM90_TMA_STOREES27_S29_S29_EEEvvEEEEvNT_6ParamsE,(.L_x_213 - _ZN7cutlass13device_kernelINS_4gemm6kernel13GemmUniversalIN4cute5tupleIJiiiiEEENS1_10collective13CollectiveMmaINS1_35MainloopSm100TmaUmmaWarpSpecializedILi17ELi2ELi4ENS5_IJNS4_1CILi2EEENSA_ILi1EEESC_EEEEENS5_IJNSA_ILi128EEENSA_ILi64EEESG_EEENS_10bfloat16_tENS5_IJlSC_lEEESI_SJ_NS4_8TiledMMAINS4_8MMA_AtomIJNS4_26SM100_MMA_F16BF16_2x1SM_SSISI_SI_fLi128ELi64ELNS4_4UMMA5MajorE0ELSO_0ELNSN_7ScaleInE0ELSP_0EEEEEENS4_6LayoutINS5_IJSC_SC_SC_EEENS5_IJNSA_ILi0EEESU_SU_EEEEENS5_IJNS4_10UnderscoreESX_SX_EEEEENS4_18SM100_TMA_2SM_LOADENS4_14ComposedLayoutINS4_7SwizzleILi3ELi4ELi3EEENS4_18smem_ptr_flag_bitsILi16EEENSS_INS5_IJNSA_ILi8EEESG_EEENS5_IJSG_SC_EEEEEEEvNS4_8identityES10_S1A_vS1B_EENS_8epilogue10collective18CollectiveEpilogueINS1D_23Sm100TmaWarpSpecializedILi3ELi2ELi16ELb1ELb0EEEJNS5_IJSG_SG_SG_EEENS5_IJNSS_ISG_SC_EENSS_INS5_IJNSA_ILi16EEESB_EEENS5_IJSC_NSA_ILi32EEEEEEEEEEESI_SJ_SI_SJ_NS1D_6fusion15FusionCallbacksIS1H_NS1Q_13LinCombEltActINS1D_6thread4GELUESI_fSI_fLNS_15FloatRoundStyleE2EEES1I_S1P_JEEENS4_5SM1004TMEM4LOAD26SM100_TMEM_LOAD_32dp32b16xENS4_13SM90_TMA_LOADENS11_INS12_ILi1ELi4ELi3EEES15_NSS_INS5_IJS16_S1K_EEENS5_IJS1K_SC_EEEEEEENS4_39AutoVectorizingCopyWithAssumedAlignmentILi128EEENS4_14SM90_TMA_STOREES27_S29_S29_EEEvvEEEEvNT_6ParamsE)
        .other          _ZN7cutlass13device_kernelINS_4gemm6kernel13GemmUniversalIN4cute5tupleIJiiiiEEENS1_10collective13CollectiveMmaINS1_35MainloopSm100TmaUmmaWarpSpecializedILi17ELi2ELi4ENS5_IJNS4_1CILi2EEENSA_ILi1EEESC_EEEEENS5_IJNSA_ILi128EEENSA_ILi64EEESG_EEENS_10bfloat16_tENS5_IJlSC_lEEESI_SJ_NS4_8TiledMMAINS4_8MMA_AtomIJNS4_26SM100_MMA_F16BF16_2x1SM_SSISI_SI_fLi128ELi64ELNS4_4UMMA5MajorE0ELSO_0ELNSN_7ScaleInE0ELSP_0EEEEEENS4_6LayoutINS5_IJSC_SC_SC_EEENS5_IJNSA_ILi0EEESU_SU_EEEEENS5_IJNS4_10UnderscoreESX_SX_EEEEENS4_18SM100_TMA_2SM_LOADENS4_14ComposedLayoutINS4_7SwizzleILi3ELi4ELi3EEENS4_18smem_ptr_flag_bitsILi16EEENSS_INS5_IJNSA_ILi8EEESG_EEENS5_IJSG_SC_EEEEEEEvNS4_8identityES10_S1A_vS1B_EENS_8epilogue10collective18CollectiveEpilogueINS1D_23Sm100TmaWarpSpecializedILi3ELi2ELi16ELb1ELb0EEEJNS5_IJSG_SG_SG_EEENS5_IJNSS_ISG_SC_EENSS_INS5_IJNSA_ILi16EEESB_EEENS5_IJSC_NSA_ILi32EEEEEEEEEEESI_SJ_SI_SJ_NS1D_6fusion15FusionCallbacksIS1H_NS1Q_13LinCombEltActINS1D_6thread4GELUESI_fSI_fLNS_15FloatRoundStyleE2EEES1I_S1P_JEEENS4_5SM1004TMEM4LOAD26SM100_TMEM_LOAD_32dp32b16xENS4_13SM90_TMA_LOADENS11_INS12_ILi1ELi4ELi3EEES15_NSS_INS5_IJS16_S1K_EEENS5_IJS1K_SC_EEEEEEENS4_39AutoVectorizingCopyWithAssumedAlignmentILi128EEENS4_14SM90_TMA_STOREES27_S29_S29_EEEvvEEEEvNT_6ParamsE,@"STO_CUDA_ENTRY STV_DEFAULT"
_ZN7cutlass13device_kernelINS_4gemm6kernel13GemmUniversalIN4cute5tupleIJiiiiEEENS1_10collective13CollectiveMmaINS1_35MainloopSm100TmaUmmaWarpSpecializedILi17ELi2ELi4ENS5_IJNS4_1CILi2EEENSA_ILi1EEESC_EEEEENS5_IJNSA_ILi128EEENSA_ILi64EEESG_EEENS_10bfloat16_tENS5_IJlSC_lEEESI_SJ_NS4_8TiledMMAINS4_8MMA_AtomIJNS4_26SM100_MMA_F16BF16_2x1SM_SSISI_SI_fLi128ELi64ELNS4_4UMMA5MajorE0ELSO_0ELNSN_7ScaleInE0ELSP_0EEEEEENS4_6LayoutINS5_IJSC_SC_SC_EEENS5_IJNSA_ILi0EEESU_SU_EEEEENS5_IJNS4_10UnderscoreESX_SX_EEEEENS4_18SM100_TMA_2SM_LOADENS4_14ComposedLayoutINS4_7SwizzleILi3ELi4ELi3EEENS4_18smem_ptr_flag_bitsILi16EEENSS_INS5_IJNSA_ILi8EEESG_EEENS5_IJSG_SC_EEEEEEEvNS4_8identityES10_S1A_vS1B_EENS_8epilogue10collective18CollectiveEpilogueINS1D_23Sm100TmaWarpSpecializedILi3ELi2ELi16ELb1ELb0EEEJNS5_IJSG_SG_SG_EEENS5_IJNSS_ISG_SC_EENSS_INS5_IJNSA_ILi16EEESB_EEENS5_IJSC_NSA_ILi32EEEEEEEEEEESI_SJ_SI_SJ_NS1D_6fusion15FusionCallbacksIS1H_NS1Q_13LinCombEltActINS1D_6thread4GELUESI_fSI_fLNS_15FloatRoundStyleE2EEES1I_S1P_JEEENS4_5SM1004TMEM4LOAD26SM100_TMEM_LOAD_32dp32b16xENS4_13SM90_TMA_LOADENS11_INS12_ILi1ELi4ELi3EEES15_NSS_INS5_IJS16_S1K_EEENS5_IJS1K_SC_EEEEEEENS4_39AutoVectorizingCopyWithAssumedAlignmentILi128EEENS4_14SM90_TMA_STOREES27_S29_S29_EEEvvEEEEvNT_6ParamsE:
[----:B------:R-:W1:Y:S01]  /*0000*/  LDC R1, c[0x0][0x37c] ;  /* 0x0000df00ff017b82 */ /* 0x000e620000000800 */
[----:B------:R-:W2:Y:S01]  /*0010*/  S2R R80, SR_TID.X ;  /* 0x0000000000507919 */ /* 0x000ea20000002100 */
[----:B------:R-:W3:Y:S06]  /*0020*/  LDCU.64 UR10, c[0x0][0x890] ;  /* 0x00011200ff0a77ac */ /* 0x000eec0008000a00 */
[----:B------:R-:W4:Y:S01]  /*0030*/  S2UR UR4, SR_CgaCtaId ;  /* 0x00000000000479c3 */ /* 0x000f220000008800 */
[----:B------:R-:W-:Y:S02]  /*0040*/  PRMT R60, RZ, 0x7610, R60 ;  /* 0x00007610ff3c7816 */ /* 0x000fe4000000003c */
[----:B------:R-:W-:Y:S01]  /*0050*/  ELECT P0, URZ, PT ;  /* 0x0000000000ff782f */ /* 0x000fe20003800000 */
[----:B------:R-:W1:Y:S01]  /*0060*/  LDCU.64 UR38, c[0x0][0x358] ;  /* 0x00006b00ff2677ac */ /* 0x000e620008000a00 */
[----:B---3--:R-:W-:-:S04]  /*0070*/  UISETP.NE.U32.AND UP2, UPT, UR10, URZ, UPT ;  /* 0x000000ff0a00728c */ /* 0x008fc8000bf45070 */
[----:B------:R-:W-:Y:S02]  /*0080*/  UISETP.NE.AND.EX UP2, UPT, UR11, URZ, UPT, UP2 ;  /* 0x000000ff0b00728c */ /* 0x000fe4000bf45320 */
[----:B----4-:R-:W-:Y:S02]  /*0090*/  ULOP3.LUT UR7, UR4, 0x1, URZ, 0xc0, !UPT ;  /* 0x0000000104077892 */ /* 0x010fe4000f8ec0ff */
[----:B------:R-:W-:Y:S01]  /*00a0*/  ULOP3.LUT UR6, UR4, 0x1, URZ, 0x3c, !UPT ;  /* 0x0000000104067892 */ /* 0x000fe2000f8e3cff */
[----:B--2---:R-:W-:-:S05]  /*00b0*/  SHF.R.U32.HI R81, RZ, 0x5, R80 ;  /* 0x00000005ff517819 */ /* 0x004fca0000011650 */
[----:B------:R-:W2:Y:S02]  /*00c0*/  SHFL.IDX PT, R0, R81, RZ, 0x1f ;  /* 0x00001fff51007589 */ /* 0x000ea400000e0000 */
[----:B--2---:R-:W-:Y:S01]  /*00d0*/  R2UR UR12, R0 ;  /* 0x00000000000c72ca */ /* 0x004fe200000e0000 */
[----:B-1----:R-:W-:Y:S05]  /*00e0*/  BRA.U UP2, `(.L_x_0) ;  /* 0x00000001022c7547 */ /* 0x002fea000b800000 */
[----:B------:R-:W1:Y:S02]  /*00f0*/  LDCU.64 UR8, c[0x0][0x888] ;  /* 0x00011100ff0877ac */ /* 0x000e640008000a00 */
[----:B-1----:R-:W-:-:S04]  /*0100*/  UISETP.NE.U32.AND UP0, UPT, UR8, URZ, UPT ;  /* 0x000000ff0800728c */ /* 0x002fc8000bf05070 */
[----:B------:R-:W-:-:S09]  /*0110*/  UISETP.NE.AND.EX UP0, UPT, UR9, URZ, UPT, UP0 ;  /* 0x000000ff0900728c */ /* 0x000fd2000bf05300 */
[----:B------:R-:W-:Y:S05]  /*0120*/  BRA.U !UP0, `(.L_x_1) ;  /* 0x0000000108107547 */ /* 0x000fea000b800000 */
[----:B------:R-:W1:Y:S02]  /*0130*/  LDC.64 R48, c[0x0][0x888] ;  /* 0x00022200ff307b82 */ /* 0x000e640000000a00 */
[----:B-1----:R1:W5:Y:S01]  /*0140*/  LDG.E R48, desc[UR38][R48.64] ;  /* 0x0000002630307981 */ /* 0x002362000c1e1900 */
[----:B------:R-:W-:Y:S01]  /*0150*/  HFMA2 R60, -RZ, RZ, 0, 5.9604644775390625e-08 ;  /* 0x00000001ff3c7431 */ /* 0x000fe200000001ff */
[----:B------:R-:W-:Y:S05]  /*0160*/  BRA `(.L_x_0) ;  /* 0x00000000000c7947 */ /* 0x000fea0003800000 */
.L_x_1:
[----:B------:R-:W1:Y:S01]  /*0170*/  LDCU UR5, c[0x0][0x880] ;  /* 0x00011000ff0577ac */ /* 0x000e620008000800 */
[----:B------:R-:W-:Y:S01]  /*0180*/  HFMA2 R60, -RZ, RZ, 0, 5.9604644775390625e-08 ;  /* 0x00000001ff3c7431 */ /* 0x000fe200000001ff */
[----:B-1----:R-:W-:Y:S02]  /*0190*/  MOV R48, UR5 ;  /* 0x0000000500307c02 */ /* 0x002fe40008000f00 */
.L_x_0:
[----:B------:R-:W2:Y:S02]  /*01a0*/  LDCU.64 UR8, c[0x0][0x8b0] ;  /* 0x00011600ff0877ac */ /* 0x000ea40008000a00 */
[----:B--2---:R-:W-:-:S04]  /*01b0*/  UISETP.NE.U32.AND UP0, UPT, UR8, URZ, UPT ;  /* 0x000000ff0800728c */ /* 0x004fc8000bf05070 */
[----:B------:R-:W-:-:S09]  /*01c0*/  UISETP.NE.AND.EX UP0, UPT, UR9, URZ, UPT, UP0 ;  /* 0x000000ff0900728c */ /* 0x000fd2000bf05300 */
[----:B------:R-:W-:Y:S05]  /*01d0*/  BRA.U UP0, `(.L_x_2) ;  /* 0x0000000100247547 */ /* 0x000fea000b800000 */
[----:B------:R-:W2:Y:S02]  /*01e0*/  LDCU.64 UR8, c[0x0][0x8a8] ;  /* 0x00011500ff0877ac */ /* 0x000ea40008000a00 */
[----:B--2---:R-:W-:-:S04]  /*01f0*/  UISETP.NE.U32.AND UP0, UPT, UR8, URZ, UPT ;  /* 0x000000ff0800728c */ /* 0x004fc8000bf05070 */
[----:B------:R-:W-:-:S09]  /*0200*/  UISETP.NE.AND.EX UP0, UPT, UR9, URZ, UPT, UP0 ;  /* 0x000000ff0900728c */ /* 0x000fd2000bf05300 */
[----:B------:R-:W-:Y:S05]  /*0210*/  BRA.U !UP0, `(.L_x_3) ;  /* 0x00000001080c7547 */ /* 0x000fea000b800000 */
[----:B------:R-:W2:Y:S02]  /*0220*/  LDC.64 R40, c[0x0][0x8a8] ;  /* 0x00022a00ff287b82 */ /* 0x000ea40000000a00 */
[----:B--2---:R2:W5:Y:S01]  /*0230*/  LDG.E R40, desc[UR38][R40.64] ;  /* 0x0000002628287981 */ /* 0x004562000c1e1900 */
[----:B------:R-:W-:Y:S05]  /*0240*/  BRA `(.L_x_2) ;  /* 0x0000000000087947 */ /* 0x000fea0003800000 */
.L_x_3:
[----:B------:R-:W2:Y:S02]  /*0250*/  LDCU UR5, c[0x0][0x8a0] ;  /* 0x00011400ff0577ac */ /* 0x000ea40008000800 */
[----:B--2---:R-:W-:Y:S02]  /*0260*/  MOV R40, UR5 ;  /* 0x0000000500287c02 */ /* 0x004fe40008000f00 */
.L_x_2:
[----:B------:R-:W-:Y:S01]  /*0270*/  IMAD.U32 R0, RZ, RZ, UR12 ;  /* 0x0000000cff007e24 */ /* 0x000fe2000f8e00ff */
[----:B------:R-:W-:Y:S04]  /*0280*/  BSSY.RECONVERGENT B0, `(.L_x_4) ;  /* 0x000000c000007945 */ /* 0x000fe80003800200 */
[C---:B------:R-:W-:Y:S02]  /*0290*/  ISETP.NE.OR P2, PT, R0.reuse, 0x1, !P0 ;  /* 0x000000010000780c */ /* 0x040fe40004745670 */
[----:B------:R-:W-:-:S11]  /*02a0*/  ISETP.NE.OR P1, PT, R0, 0x3, !P0 ;  /* 0x000000030000780c */ /* 0x000fd60004725670 */
[----:B------:R-:W-:Y:S05]  /*02b0*/  @P2 BRA `(.L_x_5) ;  /* 0x0000000000202947 */ /* 0x000fea0003800000 */
[----:B------:R-:W3:Y:S02]  /*02c0*/  LDCU.64 UR8, c[0x0][0x348] ;  /* 0x00006900ff0877ac */ /* 0x000ee40008000a00 */
[----:B---3--:R-:W-:Y:S02]  /*02d0*/  UIADD3 UR14, UP1, UPT, UR8, 0x80, URZ ;  /* 0x00000080080e7890 */ /* 0x008fe4000ff3e0ff */
[----:B------:R-:W-:Y:S02]  /*02e0*/  UIADD3 UR8, UP0, UPT, UR8, 0x180, URZ ;  /* 0x0000018008087890 */ /* 0x000fe4000ff1e0ff */
[----:B------:R-:W-:Y:S02]  /*02f0*/  UIADD3.X UR15, UPT, UPT, URZ, UR9, URZ, UP1, !UPT ;  /* 0x00000009ff0f7290 */ /* 0x000fe40008ffe4ff */
[----:B------:R-:W-:-:S07]  /*0300*/  UIADD3.X UR9, UPT, UPT, URZ, UR9, URZ, UP0, !UPT ;  /* 0x00000009ff097290 */ /* 0x000fce00087fe4ff */
[----:B------:R3:W-:Y:S02]  /*0310*/  UTMACCTL.PF [UR14] ;  /* 0x000000000e0079b9 */ /* 0x0007e40008040000 */
[----:B------:R3:W-:Y:S02]  /*0320*/  UTMACCTL.PF [UR8] ;  /* 0x00000000080079b9 */ /* 0x0007e40008040000 */
[----:B---3--:R-:W-:Y:S01]  /*0330*/  NOP ;  /* 0x0000000000007918 */ /* 0x008fe20000000000 */
.L_x_5:
[----:B------:R-:W-:Y:S05]  /*0340*/  BSYNC.RECONVERGENT B0 ;  /* 0x0000000000007941 */ /* 0x000fea0003800200 */
.L_x_4:
[----:B------:R-:W-:Y:S04]  /*0350*/  BSSY.RECONVERGENT B0, `(.L_x_6) ;  /* 0x000000a000007945 */ /* 0x000fe80003800200 */
        /* <DEDUP_REMOVED lines=9> */
.L_x_7:
[----:B------:R-:W-:Y:S05]  /*03f0*/  BSYNC.RECONVERGENT B0 ;  /* 0x0000000000007941 */ /* 0x000fea0003800200 */
.L_x_6:
[----:B------:R-:W3:Y:S01]  /*0400*/  LDCU.64 UR8, c[0x0][0x888] ;  /* 0x00011100ff0877ac */ /* 0x000ee20008000a00 */
[----:B------:R-:W-:Y:S02]  /*0410*/  UISETP.EQ.U32.AND UP1, UPT, UR10, URZ, UPT ;  /* 0x000000ff0a00728c */ /* 0x000fe4000bf22070 */
[----:B------:R-:W-:Y:S02]  /*0420*/  UPLOP3.LUT UP5, UPT, UPT, UPT, UPT, 0x40, 0x4 ;  /* 0x000000000004789c */ /* 0x000fe40003fae870 */
[----:B---3--:R-:W-:-:S04]  /*0430*/  UISETP.NE.U32.AND UP0, UPT, UR8, URZ, UPT ;  /* 0x000000ff0800728c */ /* 0x008fc8000bf05070 */
[----:B------:R-:W-:-:S04]  /*0440*/  UISETP.NE.AND.EX UP0, UPT, UR9, URZ, UPT, UP0 ;  /* 0x000000ff0900728c */ /* 0x000fc8000bf05300 */
[----:B------:R-:W-:-:S04]  /*0450*/  UISETP.EQ.OR.EX UP3, UPT, UR11, URZ, !UP0, UP1 ;  /* 0x000000ff0b00728c */ /* 0x000fc8000c762710 */
[----:B------:R-:W-:-:S05]  /*0460*/  UP2UR UR43, UPR, URZ, 0x8 ;  /* 0x00000008ff2b7883 */ /* 0x000fca0008000000 */
[----:B------:R-:W-:Y:S07]  /*0470*/  BRA.U !UP3, `(.L_x_8) ;  /* 0x000000010b147547 */ /* 0x000fee000b800000 */
[----:B------:R-:W-:Y:S01]  /*0480*/  PLOP3.LUT P2, PT, PT, PT, UP2, 0x80, 0x8 ;  /* 0x000000000008781c */ /* 0x000fe20003f4f028 */
[----:B------:R-:W-:-:S12]  /*0490*/  UPLOP3.LUT UP5, UPT, UPT, UPT, UP0, 0x40, 0x4 ;  /* 0x000000000004789c */ /* 0x000fd80003fae800 */
[----:B-----5:R-:W-:-:S13]  /*04a0*/  @!P2 FSETP.EQ.AND P1, PT, R48, RZ, PT ;  /* 0x000000ff3000a20b */ /* 0x020fda0003f22000 */
[----:B------:R-:W-:Y:S01]  /*04b0*/  @!P2 VOTEU.ANY UP1, P1 ;  /* 0x0000000000ffa886 */ /* 0x000fe20000820100 */
[----:B------:R-:W-:-:S11]  /*04c0*/  @!UP2 UPLOP3.LUT UP5, UPT, UPT, UPT, UP1, 0x80, 0x8 ;  /* 0x000000000008a89c */ /* 0x000fd60003faf010 */
.L_x_8:
[----:B------:R-:W3:Y:S01]  /*04d0*/  SHFL.IDX PT, R0, R81, RZ, 0x1f ;  /* 0x00001fff51007589 */ /* 0x000ee200000e0000 */
[----:B------:R-:W-:-:S04]  /*04e0*/  UISETP.NE.AND UP1, UPT, UR12, 0x2, UPT ;  /* 0x000000020c00788c */ /* 0x000fc8000bf25270 */
[----:B------:R-:W-:Y:S02]  /*04f0*/  UISETP.EQ.AND UP2, UPT, UR7, URZ, !UP1 ;  /* 0x000000ff0700728c */ /* 0x000fe4000cf42270 */
[----:B------:R-:W-:-:S04]  /*0500*/  USEL UR5, URZ, 0x1, UP1 ;  /* 0x00000001ff057887 */ /* 0x000fc80008800000 */
[----:B------:R-:W-:Y:S02]  /*0510*/  PLOP3.LUT P5, PT, P0, PT, UP2, 0x80, 0x8 ;  /* 0x000000000008781c */ /* 0x000fe400007af028 */
[----:B---3--:R-:W-:-:S13]  /*0520*/  ISETP.NE.AND P1, PT, R0, RZ, PT ;  /* 0x000000ff0000720c */ /* 0x008fda0003f25270 */
[----:B------:R-:W-:Y:S05]  /*0530*/  @P1 BRA `(.L_x_9) ;  /* 0x0000000000b81947 */ /* 0x000fea0003800000 */
[----:B------:R-:W-:Y:S01]  /*0540*/  ELECT P1, URZ, PT ;  /* 0x0000000000ff782f */ /* 0x000fe20003820000 */
[----:B------:R-:W-:-:S12]  /*0550*/  BSSY.RECONVERGENT B0, `(.L_x_9) ;  /* 0x000002c000007945 */ /* 0x000fd80003800200 */
[----:B------:R-:W-:Y:S05]  /*0560*/  @!P1 BRA `(.L_x_10) ;  /* 0x0000000000a89947 */ /* 0x000fea0003800000 */
[----:B------:R-:W-:Y:S01]  /*0570*/  UMOV UR9, 0x400 ;  /* 0x0000040000097882 */ /* 0x000fe20000000000 */
[----:B------:R-:W-:Y:S01]  /*0580*/  UMOV UR8, 0x1 ;  /* 0x0000000100087882 */ /* 0x000fe20000000000 */
[----:B------:R-:W-:Y:S02]  /*0590*/  ULEA UR9, UR4, UR9, 0x18 ;  /* 0x0000000904097291 */ /* 0x000fe4000f8ec0ff */
[----:B------:R-:W-:-:S04]  /*05a0*/  UIADD3 UR10, UPT, UPT, -UR8, 0x100000, URZ ;  /* 0x00100000080a7890 */ /* 0x000fc8000fffe1ff */
[----:B------:R-:W-:Y:S02]  /*05b0*/  USHF.L.U32 UR11, UR10, 0xb, URZ ;  /* 0x0000000b0a0b7899 */ /* 0x000fe400080006ff */
[----:B------:R-:W-:Y:S01]  /*05c0*/  USHF.L.U32 UR10, UR10, 0x1, URZ ;  /* 0x000000010a0a7899 */ /* 0x000fe200080006ff */
[----:B------:R-:W3:Y:S11]  /*05d0*/  FENCE.VIEW.ASYNC.S ;  /* 0x00000000000073c6 */ /* 0x000ef60000000000 */
[----:B---3--:R3:W4:Y:S01]  /*05e0*/  SYNCS.EXCH.64 URZ, [UR9], UR10 ;  /* 0x0000000a09ff75b2 */ /* 0x0087220008000100 */
[----:B------:R3:W1:Y:S01]  /*05f0*/  SYNCS.EXCH.64 URZ, [UR9+0x88], UR10 ;  /* 0x0000880a09ff75b2 */ /* 0x0006620008000100 */
        /* <DEDUP_REMOVED lines=31> */
[----:B------:R3:W1:Y:S02]  /*07f0*/  SYNCS.EXCH.64 URZ, [UR9+0x108], UR10 ;  /* 0x0001080a09ff75b2 */ /* 0x0006640008000100 */
[----:B---34-:R-:W-:Y:S01]  /*0800*/  NOP ;  /* 0x0000000000007918 */ /* 0x018fe20000000000 */
.L_x_10:
[----:B------:R-:W-:Y:S05]  /*0810*/  BSYNC.RECONVERGENT B0 ;  /* 0x0000000000007941 */ /* 0x000fea0003800200 */
.L_x_9:
[----:B------:R-:W3:Y:S01]  /*0820*/  SHFL.IDX PT, R0, R81, RZ, 0x1f ;  /* 0x00001fff51007589 */ /* 0x000ee200000e0000 */
[----:B------:R-:W-:Y:S01]  /*0830*/  NOP ;  /* 0x0000000000007918 */ /* 0x000fe20000000000 */
[----:B---3--:R-:W-:-:S13]  /*0840*/  ISETP.NE.AND P1, PT, R0, 0x1, PT ;  /* 0x000000010000780c */ /* 0x008fda0003f25270 */
[----:B------:R-:W-:Y:S05]  /*0850*/  @P1 BRA `(.L_x_11) ;  /* 0x00000000004c1947 */ /* 0x000fea0003800000 */
[----:B------:R-:W-:Y:S01]  /*0860*/  UMOV UR10, 0x400 ;  /* 0x00000400000a7882 */ /* 0x000fe20000000000 */
[----:B------:R-:W-:Y:S01]  /*0870*/  UMOV UR9, 0x20 ;  /* 0x0000002000097882 */ /* 0x000fe20000000000 */
[----:B------:R-:W-:Y:S01]  /*0880*/  UMOV UR8, 0x80 ;  /* 0x0000008000087882 */ /* 0x000fe20000000000 */
[----:B------:R-:W-:Y:S02]  /*0890*/  ULEA UR10, UR4, UR10, 0x18 ;  /* 0x0000000a040a7291 */ /* 0x000fe4000f8ec0ff */
[----:B------:R-:W-:-:S04]  /*08a0*/  UIADD3 UR14, UPT, UPT, -UR9, 0x100000, URZ ;  /* 0x00100000090e7890 */ /* 0x000fc8000fffe1ff */
[----:B------:R-:W-:Y:S02]  /*08b0*/  USHF.L.U32 UR15, UR14, 0xb, URZ ;  /* 0x0000000b0e0f7899 */ /* 0x000fe400080006ff */
[----:B------:R-:W-:Y:S02]  /*08c0*/  USHF.L.U32 UR14, UR14, 0x1, URZ ;  /* 0x000000010e0e7899 */ /* 0x000fe400080006ff */
[----:B------:R-:W-:-:S04]  /*08d0*/  UIADD3 UR8, UPT, UPT, -UR8, 0x100000, URZ ;  /* 0x0010000008087890 */ /* 0x000fc8000fffe1ff */
[----:B------:R-:W-:Y:S02]  /*08e0*/  USHF.L.U32 UR9, UR8, 0xb, URZ ;  /* 0x0000000b08097899 */ /* 0x000fe400080006ff */
[----:B------:R-:W-:Y:S01]  /*08f0*/  USHF.L.U32 UR8, UR8, 0x1, URZ ;  /* 0x0000000108087899 */ /* 0x000fe200080006ff */
[----:B------:R-:W-:Y:S01]  /*0900*/  ELECT P1, URZ, PT ;  /* 0x0000000000ff782f */ /* 0x000fe20003820000 */
[----:B------:R-:W3:Y:S02]  /*0910*/  FENCE.VIEW.ASYNC.S ;  /* 0x00000000000073c6 */ /* 0x000ee40000000000 */
[----:B---3--:R3:W4:Y:S08]  /*0920*/  SYNCS.EXCH.64 URZ, [UR10+0x110], UR14 ;  /* 0x0001100e0aff75b2 */ /* 0x0087300008000100 */
[----:B------:R3:W1:Y:S01]  /*0930*/  SYNCS.EXCH.64 URZ, [UR10+0x128], UR8 ;  /* 0x000128080aff75b2 */ /* 0x0006620008000100 */
[----:B------:R3:W1:Y:S01]  /*0940*/  SYNCS.EXCH.64 URZ, [UR10+0x118], UR14 ;  /* 0x0001180e0aff75b2 */ /* 0x0006620008000100 */
[----:B------:R3:W1:Y:S01]  /*0950*/  SYNCS.EXCH.64 URZ, [UR10+0x130], UR8 ;  /* 0x000130080aff75b2 */ /* 0x0006620008000100 */
[----:B------:R3:W1:Y:S01]  /*0960*/  SYNCS.EXCH.64 URZ, [UR10+0x120], UR14 ;  /* 0x0001200e0aff75b2 */ /* 0x0006620008000100 */
[----:B------:R3:W1:Y:S01]  /*0970*/  SYNCS.EXCH.64 URZ, [UR10+0x138], UR8 ;  /* 0x000138080aff75b2 */ /* 0x0006620008000100 */
[----:B------:R-:W-:Y:S01]  /*0980*/  NOP ;  /* 0x0000000000007918 */ /* 0x000fe20000000000 */
.L_x_11:
[----:B------:R-:W2:Y:S01]  /*0990*/  SHFL.IDX PT, R0, R81, RZ, 0x1f ;  /* 0x00001fff51007589 */ /* 0x000ea200000e0000 */
[----:B------:R-:W-:Y:S01]  /*09a0*/  NOP ;  /* 0x0000000000007918 */ /* 0x000fe20000000000 */
[----:B--2---:R-:W-:-:S13]  /*09b0*/  ISETP.NE.AND P1, PT, R0, 0x3, PT ;  /* 0x000000030000780c */ /* 0x004fda0003f25270 */
[----:B------:R-:W-:Y:S05]  /*09c0*/  @P1 BRA `(.L_x_12) ;  /* 0x00000000002c1947 */ /* 0x000fea0003800000 */
[----:B---3--:R-:W-:Y:S01]  /*09d0*/  UMOV UR9, 0x400 ;  /* 0x0000040000097882 */ /* 0x008fe20000000000 */
[----:B------:R-:W-:Y:S01]  /*09e0*/  UMOV UR8, 0x20 ;  /* 0x0000002000087882 */ /* 0x000fe20000000000 */
[----:B------:R-:W-:Y:S02]  /*09f0*/  ULEA UR9, UR4, UR9, 0x18 ;  /* 0x0000000904097291 */ /* 0x000fe4000f8ec0ff */
[----:B------:R-:W-:-:S04]  /*0a00*/  UIADD3 UR10, UPT, UPT, -UR8, 0x100000, URZ ;  /* 0x00100000080a7890 */ /* 0x000fc8000fffe1ff */
[----:B------:R-:W-:Y:S02]  /*0a10*/  USHF.L.U32 UR11, UR10, 0xb, URZ ;  /* 0x0000000b0a0b7899 */ /* 0x000fe400080006ff */
[----:B------:R-:W-:Y:S01]  /*0a20*/  USHF.L.U32 UR10, UR10, 0x1, URZ ;  /* 0x000000010a0a7899 */ /* 0x000fe200080006ff */
[----:B------:R-:W-:Y:S01]  /*0a30*/  ELECT P1, URZ, PT ;  /* 0x0000000000ff782f */ /* 0x000fe20003820000 */
[----:B------:R-:W2:Y:S10]  /*0a40*/  FENCE.VIEW.ASYNC.S ;  /* 0x00000000000073c6 */ /* 0x000eb40000000000 */
[----:B--2---:R2:W3:Y:S01]  /*0a50*/  SYNCS.EXCH.64 URZ, [UR9+0x140], UR10 ;  /* 0x0001400a09ff75b2 */ /* 0x0044e20008000100 */
[----:B------:R2:W1:Y:S01]  /*0a60*/  SYNCS.EXCH.64 URZ, [UR9+0x148], UR10 ;  /* 0x0001480a09ff75b2 */ /* 0x0004620008000100 */
[----:B------:R-:W-:Y:S01]  /*0a70*/  NOP ;  /* 0x0000000000007918 */ /* 0x000fe20000000000 */
.L_x_12:
[----:B------:R-:W4:Y:S01]  /*0a80*/  SHFL.IDX PT, R0, R81, RZ, 0x1f ;  /* 0x00001fff51007589 */ /* 0x000f2200000e0000 */
[----:B------:R-:W-:Y:S01]  /*0a90*/  NOP ;  /* 0x0000000000007918 */ /* 0x000fe20000000000 */
[----:B----4-:R-:W-:-:S13]  /*0aa0*/  ISETP.NE.AND P1, PT, R0, 0x4, PT ;  /* 0x000000040000780c */ /* 0x010fda0003f25270 */
[----:B------:R-:W-:Y:S05]  /*0ab0*/  @P1 BRA `(.L_x_13) ;  /* 0x0000000000481947 */ /* 0x000fea0003800000 */
[----:B--23--:R-:W-:Y:S01]  /*0ac0*/  UMOV UR10, 0x1a0 ;  /* 0x000001a0000a7882 */ /* 0x00cfe20000000000 */
[----:B------:R-:W-:Y:S01]  /*0ad0*/  UMOV UR9, 0x400 ;  /* 0x0000040000097882 */ /* 0x000fe20000000000 */
[----:B------:R-:W-:Y:S01]  /*0ae0*/  USEL UR10, UR10, 0x1e0, UP5 ;  /* 0x000001e00a0a7887 */ /* 0x000fe2000a800000 */
        /* <DEDUP_REMOVED lines=9> */
[----:B------:R-:W2:Y:S02]  /*0b80*/  FENCE.VIEW.ASYNC.S ;  /* 0x00000000000073c6 */ /* 0x000ea40000000000 */
[----:B--2---:R4:W2:Y:S08]  /*0b90*/  SYNCS.EXCH.64 URZ, [UR9+0x150], UR14 ;  /* 0x0001500e09ff75b2 */ /* 0x0048b00008000100 */
[----:B------:R4:W3:Y:S01]  /*0ba0*/  SYNCS.EXCH.64 URZ, [UR9+0x160], UR10 ;  /* 0x0001600a09ff75b2 */ /* 0x0008e20008000100 */
[----:B------:R4:W1:Y:S01]  /*0bb0*/  SYNCS.EXCH.64 URZ, [UR9+0x158], UR14 ;  /* 0x0001580e09ff75b2 */ /* 0x0008620008000100 */
[----:B------:R4:W1:Y:S02]  /*0bc0*/  SYNCS.EXCH.64 URZ, [UR9+0x168], UR10 ;  /* 0x0001680a09ff75b2 */ /* 0x0008640008000100 */
[----:B----4-:R-:W-:Y:S01]  /*0bd0*/  NOP ;  /* 0x0000000000007918 */ /* 0x010fe20000000000 */
.L_x_13:
[----:B------:R-:W4:Y:S01]  /*0be0*/  SHFL.IDX PT, R0, R81, RZ, 0x1f ;  /* 0x00001fff51007589 */ /* 0x000f2200000e0000 */
[----:B------:R-:W-:Y:S01]  /*0bf0*/  NOP ;  /* 0x0000000000007918 */ /* 0x000fe20000000000 */
[----:B----4-:R-:W-:-:S13]  /*0c00*/  ISETP.NE.AND P1, PT, R0, 0x5, PT ;  /* 0x000000050000780c */ /* 0x010fda0003f25270 */
[----:B------:R-:W-:Y:S05]  /*0c10*/  @P1 BRA `(.L_x_14) ;  /* 0x0000000000541947 */ /* 0x000fea0003800000 */
[----:B--23--:R-:W-:Y:S01]  /*0c20*/  UMOV UR10, 0x400 ;  /* 0x00000400000a7882 */ /* 0x00cfe20000000000 */
        /* <DEDUP_REMOVED lines=14> */
[----:B------:R4:W1:Y:S01]  /*0d10*/  SYNCS.EXCH.64 URZ, [UR10+0x198], UR8 ;  /* 0x000198080aff75b2 */ /* 0x0008620008000100 */
[----:B------:R4:W1:Y:S01]  /*0d20*/  SYNCS.EXCH.64 URZ, [UR10+0x180], UR14 ;  /* 0x0001800e0aff75b2 */ /* 0x0008620008000100 */
[----:B------:R4:W1:Y:S01]  /*0d30*/  SYNCS.EXCH.64 URZ, [UR10+0x1a0], UR8 ;  /* 0x0001a0080aff75b2 */ /* 0x0008620008000100 */
[----:B------:R4:W1:Y:S01]  /*0d40*/  SYNCS.EXCH.64 URZ, [UR10+0x188], UR14 ;  /* 0x0001880e0aff75b2 */ /* 0x0008620008000100 */
[----:B------:R4:W1:Y:S02]  /*0d50*/  SYNCS.EXCH.64 URZ, [UR10+0x1a8], UR8 ;  /* 0x0001a8080aff75b2 */ /* 0x0008640008000100 */
[----:B----4-:R-:W-:Y:S01]  /*0d60*/  NOP ;  /* 0x0000000000007918 */ /* 0x010fe20000000000 */
.L_x_14:
[----:B------:R-:W4:Y:S01]  /*0d70*/  SHFL.IDX PT, R0, R81, RZ, 0x1f ;  /* 0x00001fff51007589 */ /* 0x000f2200000e0000 */
[----:B------:R-:W-:Y:S01]  /*0d80*/  ISETP.NE.OR P0, PT, RZ, UR12, !P0 ;  /* 0x0000000cff007c0c */ /* 0x000fe2000c705670 */
[----:B------:R-:W-:Y:S01]  /*0d90*/  NOP ;  /* 0x0000000000007918 */ /* 0x000fe20000000000 */
[----:B----4-:R-:W-:-:S13]  /*0da0*/  ISETP.NE.AND P1, PT, R0, 0x3, PT ;  /* 0x000000030000780c */ /* 0x010fda0003f25270 */
[----:B------:R-:W-:Y:S05]  /*0db0*/  @P1 BRA `(.L_x_15) ;  /* 0x0000000000341947 */ /* 0x000fea0003800000 */
[----:B--23--:R-:W-:Y:S01]  /*0dc0*/  UMOV UR9, 0x400 ;  /* 0x0000040000097882 */ /* 0x00cfe20000000000 */
[----:B------:R-:W-:Y:S01]  /*0dd0*/  UMOV UR8, 0x20 ;  /* 0x0000002000087882 */ /* 0x000fe20000000000 */
[----:B------:R-:W-:Y:S02]  /*0de0*/  ULEA UR9, UR4, UR9, 0x18 ;  /* 0x0000000904097291 */ /* 0x000fe4000f8ec0ff */
[----:B------:R-:W-:-:S04]  /*0df0*/  UIADD3 UR10, UPT, UPT, -UR8, 0x100000, URZ ;  /* 0x00100000080a7890 */ /* 0x000fc8000fffe1ff */
[----:B------:R-:W-:Y:S02]  /*0e00*/  USHF.L.U32 UR11, UR10, 0xb, URZ ;  /* 0x0000000b0a0b7899 */ /* 0x000fe400080006ff */
[----:B------:R-:W-:Y:S01]  /*0e10*/  USHF.L.U32 UR10, UR10, 0x1, URZ ;  /* 0x000000010a0a7899 */ /* 0x000fe200080006ff */
[----:B------:R-:W-:Y:S01]  /*0e20*/  ELECT P1, URZ, PT ;  /* 0x0000000000ff782f */ /* 0x000fe20003820000 */
[----:B------:R-:W2:Y:S10]  /*0e30*/  FENCE.VIEW.ASYNC.S ;  /* 0x00000000000073c6 */ /* 0x000eb40000000000 */
[----:B--2---:R4:W2:Y:S01]  /*0e40*/  SYNCS.EXCH.64 URZ, [UR9+0x1b0], UR10 ;  /* 0x0001b00a09ff75b2 */ /* 0x0048a20008000100 */
[----:B------:R4:W3:Y:S01]  /*0e50*/  SYNCS.EXCH.64 URZ, [UR9+0x1c0], UR10 ;  /* 0x0001c00a09ff75b2 */ /* 0x0008e20008000100 */
[----:B------:R4:W1:Y:S01]  /*0e60*/  SYNCS.EXCH.64 URZ, [UR9+0x1b8], UR10 ;  /* 0x0001b80a09ff75b2 */ /* 0x0008620008000100 */
[----:B------:R4:W1:Y:S02]  /*0e70*/  SYNCS.EXCH.64 URZ, [UR9+0x1c8], UR10 ;  /* 0x0001c80a09ff75b2 */ /* 0x0008640008000100 */
[----:B----4-:R-:W-:Y:S01]  /*0e80*/  NOP ;  /* 0x0000000000007918 */ /* 0x010fe20000000000 */
.L_x_15:
[----:B------:R-:W-:Y:S01]  /*0e90*/  VOTEU.ALL UP1, P0 ;  /* 0x0000000000ff7886 */ /* 0x000fe20000020000 */
[----:B--23--:R-:W2:Y:S01]  /*0ea0*/  LDCU UR9, c[0x0][0x36c] ;  /* 0x00006d80ff0977ac */ /* 0x00cea20008000800 */
[----:B------:R-:W-:Y:S01]  /*0eb0*/  NOP ;  /* 0x0000000000007918 */ /* 0x000fe20000000000 */
[----:B------:R-:W-:Y:S01]  /*0ec0*/  LOP3.LUT R10, R80, 0x1f, RZ, 0xc0, !PT ;  /* 0x0000001f500a7812 */ /* 0x000fe200078ec0ff */
[----:B------:R-:W-:Y:S01]  /*0ed0*/  UMOV UR10, 0x20 ;  /* 0x00000020000a7882 */ /* 0x000fe20000000000 */
[----:B------:R-:W-:Y:S01]  /*0ee0*/  @!UP1 UMOV UR8, 0x400 ;  /* 0x0000040000089882 */ /* 0x000fe20000000000 */
[----:B------:R-:W-:-:S04]  /*0ef0*/  @!UP1 UIADD3 UR10, UPT, UPT, -UR10, 0x100000, URZ ;  /* 0x001000000a0a9890 */ /* 0x000fc8000fffe1ff */
[----:B------:R-:W-:Y:S02]  /*0f00*/  @!UP1 USHF.L.U32 UR11, UR10, 0xb, URZ ;  /* 0x0000000b0a0b9899 */ /* 0x000fe400080006ff */
[----:B------:R-:W-:Y:S02]  /*0f10*/  @!UP1 USHF.L.U32 UR10, UR10, 0x1, URZ ;  /* 0x000000010a0a9899 */ /* 0x000fe400080006ff */
[----:B------:R-:W-:Y:S01]  /*0f20*/  @!UP1 ULEA UR8, UR4, UR8, 0x18 ;  /* 0x0000000804089291 */ /* 0x000fe2000f8ec0ff */
[----:B------:R-:W-:Y:S01]  /*0f30*/  VOTEU.ALL UP1, P0 ;  /* 0x0000000000ff7886 */ /* 0x000fe20000020000 */
[----:B------:R-:W-:Y:S01]  /*0f40*/  UISETP.NE.AND UP4, UPT, UR12, URZ, UPT ;  /* 0x000000ff0c00728c */ /* 0x000fe2000bf85270 */
[----:B------:R-:W3:Y:S09]  /*0f50*/  FENCE.VIEW.ASYNC.S ;  /* 0x00000000000073c6 */ /* 0x000ef20000000000 */
[----:B---3--:R3:W4:Y:S01]  /*0f60*/  @!UP1 SYNCS.EXCH.64 URZ, [UR8+0x1d0], UR10 ;  /* 0x0001d00a08ff95b2 */ /* 0x0087220008000100 */
[----:B--2---:R-:W-:-:S09]  /*0f70*/  UISETP.EQ.U32.AND UP1, UPT, UR9, 0x1, UPT ;  /* 0x000000010900788c */ /* 0x004fd2000bf22070 */
[----:B------:R-:W-:Y:S05]  /*0f80*/  BRA.U !UP1, `(.L_x_16) ;  /* 0x0000000109087547 */ /* 0x000fea000b800000 */
[----:B-1--4-:R-:W-:Y:S01]  /*0f90*/  UCGABAR_ARV ;  /* 0x00000000000079c7 */ /* 0x012fe20008000000 */
[----:B------:R-:W-:Y:S05]  /*0fa0*/  BRA `(.L_x_17) ;  /* 0x0000000000047947 */ /* 0x000fea0003800000 */
.L_x_16:
[----:B-1--4-:R-:W-:Y:S01]  /*0fb0*/  NOP ;  /* 0x0000000000007918 */ /* 0x012fe20000000000 */
.L_x_17:
[----:B------:R-:W1:Y:S01]  /*0fc0*/  S2R R22, SR_CTAID.Y ;  /* 0x0000000000167919 */ /* 0x000e620000002600 */
[----:B------:R-:W-:-:S05]  /*0fd0*/  CS2R.32 R51, SR_CgaSize ;  /* 0x0000000000337805 */ /* 0x000fca0000008a00 */
[----:B------:R-:W-:-:S05]  /*0fe0*/  IMAD R51, R51, -0xa0, RZ ;  /* 0xffffff6033337824 */ /* 0x000fca00078e02ff */
[----:B---3--:R-:W-:-:S14]  /*0ff0*/  R2UR UR8, R51 ;  /* 0x00000000330872ca */ /* 0x008fdc00000e0000 */
[----:B------:R-:W2:Y:S01]  /*1000*/  LDCU UR8, c[0x0][UR8+0x2b4] ;  /* 0x00005680080877ac */ /* 0x000ea20008000800 */
[----:B------:R-:W-:-:S05]  /*1010*/  CS2R.32 R0, SR_CgaSize ;  /* 0x0000000000007805 */ /* 0x000fca0000008a00 */
[----:B------:R-:W-:-:S06]  /*1020*/  IMAD R0, R0, -0xa0, RZ ;  /* 0xffffff6000007824 */ /* 0x000fcc00078e02ff */
[----:B------:R-:W3:Y:S01]  /*1030*/  LDC R0, c[0x0][R0+0x2a4] ;  /* 0x0000a90000007b82 */ /* 0x000ee20000000800 */
[----:B------:R-:W-:Y:S01]  /*1040*/  PRMT R8, RZ, 0x7610, R8 ;  /* 0x00007610ff087816 */ /* 0x000fe20000000008 */
[----:B------:R-:W4:Y:S01]  /*1050*/  S2R R9, SR_CTAID.X ;  /* 0x0000000000097919 */ /* 0x000f220000002500 */
[----:B------:R-:W-:-:S05]  /*1060*/  CS2R.32 R51, SR_CgaSize ;  /* 0x0000000000337805 */ /* 0x000fca0000008a00 */
[----:B------:R-:W-:-:S05]  /*1070*/  IMAD R51, R51, -0xa0, RZ ;  /* 0xffffff6033337824 */ /* 0x000fca00078e02ff */
[----:B------:R-:W-:-:S14]  /*1080*/  R2UR UR9, R51 ;  /* 0x00000000330972ca */ /* 0x000fdc00000e0000 */
[----:B------:R-:W3:Y:S01]  /*1090*/  LDCU UR9, c[0x0][UR9+0x2b0] ;  /* 0x00005600090977ac */ /* 0x000ee20008000800 */
[----:B------:R-:W-:Y:S01]  /*10a0*/  UISETP.NE.AND UP2, UPT, UR12, 0x2, UPT ;  /* 0x000000020c00788c */ /* 0x000fe2000bf45270 */
[----:B------:R-:W2:Y:S01]  /*10b0*/  LDC R11, c[0x0][0xb24] ;  /* 0x0002c900ff0b7b82 */ /* 0x000ea20000000800 */
[----:B------:R-:W-:-:S05]  /*10c0*/  CS2R.32 R2, SR_CgaSize ;  /* 0x0000000000027805 */ /* 0x000fca0000008a00 */
[----:B------:R-:W-:-:S06]  /*10d0*/  IMAD R2, R2, -0xa0, RZ ;  /* 0xffffff6002027824 */ /* 0x000fcc00078e02ff */
[----:B------:R-:W3:Y:S08]  /*10e0*/  LDC R2, c[0x0][R2+0x2a0] ;  /* 0x0000a80002027b82 */ /* 0x000ef00000000800 */
[----:B------:R-:W3:Y:S01]  /*10f0*/  LDC R35, c[0x0][0xb24] ;  /* 0x0002c900ff237b82 */ /* 0x000ee20000000800 */
[----:B-1----:R-:W-:-:S07]  /*1100*/  I2FP.F32.U32 R50, R22 ;  /* 0x0000001600327245 */ /* 0x002fce0000201000 */
[----:B------:R-:W1:Y:S01]  /*1110*/  S2UR UR36, SR_CTAID.Z ;  /* 0x00000000002479c3 */ /* 0x000e620000002700 */
[----:B--2---:R-:W-:Y:S01]  /*1120*/  ISETP.GE.AND P0, PT, R11, 0x1, PT ;  /* 0x000000010b00780c */ /* 0x004fe20003f06270 */
[----:B----4-:R-:W-:Y:S01]  /*1130*/  IMAD.MOV.U32 R23, RZ, RZ, R9 ;  /* 0x000000ffff177224 */ /* 0x010fe200078e0009 */
[----:B------:R-:W-:Y:S01]  /*1140*/  I2FP.F32.U32 R51, R9 ;  /* 0x0000000900337245 */ /* 0x000fe20000201000 */
[----:B------:R-:W-:Y:S01]  /*1150*/  FMUL R50, R50, UR8 ;  /* 0x0000000832327c20 */ /* 0x000fe20008400000 */
[----:B------:R-:W2:Y:S03]  /*1160*/  LDCU UR8, c[0x0][0xb30] ;  /* 0x00016600ff0877ac */ /* 0x000ea60008000800 */
[----:B---3--:R-:W-:Y:S02]  /*1170*/  FMUL R51, R51, UR9 ;  /* 0x0000000933337c20 */ /* 0x008fe40008400000 */
[----:B------:R-:W3:Y:S08]  /*1180*/  F2I.U32.TRUNC.NTZ R50, R50 ;  /* 0x0000003200327305 */ /* 0x000ef0000020f000 */
[----:B------:R-:W4:Y:S01]  /*1190*/  F2I.U32.TRUNC.NTZ R51, R51 ;  /* 0x0000003300337305 */ /* 0x000f22000020f000 */
[----:B--2---:R-:W-:Y:S01]  /*11a0*/  UISETP.NE.AND UP3, UPT, UR8, 0x1, UPT ;  /* 0x000000010800788c */ /* 0x004fe2000bf65270 */
[----:B---3--:R-:W-:-:S05]  /*11b0*/  IADD3 R50, PT, PT, -R50, RZ, RZ ;  /* 0x000000ff32327210 */ /* 0x008fca0007ffe1ff */
[----:B------:R-:W-:Y:S01]  /*11c0*/  IMAD R50, R0, R50, R22 ;  /* 0x0000003200327224 */ /* 0x000fe200078e0216 */
[----:B------:R-:W-:Y:S01]  /*11d0*/  PRMT R0, RZ, 0x7610, R0 ;  /* 0x00007610ff007816 */ /* 0x000fe20000000000 */
[----:B----4-:R-:W-:-:S04]  /*11e0*/  IMAD.MOV R51, RZ, RZ, -R51 ;  /* 0x000000ffff337224 */ /* 0x010fc800078e0a33 */
[----:B------:R-:W-:Y:S01]  /*11f0*/  IMAD R51, R2, R51, R9 ;  /* 0x0000003302337224 */ /* 0x000fe200078e0209 */
[----:B-1----:R-:W-:Y:S06]  /*1200*/  BRA.U UP4, `(.L_x_18) ;  /* 0x0000000104247547 */ /* 0x002fec000b800000 */
[----:B------:R-:W-:Y:S01]  /*1210*/  ISETP.NE.AND P1, PT, R50, RZ, PT ;  /* 0x000000ff3200720c */ /* 0x000fe20003f25270 */
[----:B------:R-:W-:Y:S01]  /*1220*/  IMAD.MOV.U32 R0, RZ, RZ, 0x3 ;  /* 0x00000003ff007424 */ /* 0x000fe200078e00ff */
[C---:B------:R-:W-:Y:S02]  /*1230*/  LOP3.LUT R2, R51.reuse, 0xfffffffe, RZ, 0xc0, !PT ;  /* 0xfffffffe33027812 */ /* 0x040fe400078ec0ff */
[----:B------:R-:W-:Y:S02]  /*1240*/  ISETP.LT.U32.OR P1, PT, R51, 0x2, !P1 ;  /* 0x000000023300780c */ /* 0x000fe40004f21470 */
[----:B------:R-:W-:Y:S02]  /*1250*/  SHF.L.U32 R0, R0, R2, RZ ;  /* 0x0000000200007219 */ /* 0x000fe400000006ff */
[----:B------:R-:W-:Y:S02]  /*1260*/  SEL R4, RZ, 0x1, !P1 ;  /* 0x00000001ff047807 */ /* 0x000fe40004800000 */
[----:B------:R-:W-:-:S05]  /*1270*/  SEL R3, RZ, 0x2, !P1 ;  /* 0x00000002ff037807 */ /* 0x000fca0004800000 */
[----:B------:R-:W-:-:S05]  /*1280*/  IMAD.IADD R3, R4, 0x1, R3 ;  /* 0x0000000104037824 */ /* 0x000fca00078e0203 */
[----:B------:R-:W-:Y:S02]  /*1290*/  PRMT R8, R3, 0x7610, R8 ;  /* 0x0000761003087816 */ /* 0x000fe40000000008 */
.L_x_18:
[----:B------:R-:W-:Y:S05]  /*12a0*/  @!P0 BRA `(.L_x_19) ;  /* 0x0000000000b88947 */ /* 0x000fea0003800000 */
[----:B------:R-:W1:Y:S01]  /*12b0*/  LDC.64 R4, c[0x0][0xb18] ;  /* 0x0002c600ff047b82 */ /* 0x000e620000000a00 */
[----:B------:R-:W-:-:S07]  /*12c0*/  ISETP.NE.AND P0, PT, R11, 0x1, PT ;  /* 0x000000010b00780c */ /* 0x000fce0003f05270 */
[----:B------:R-:W2:Y:S08]  /*12d0*/  LDC R23, c[0x0][0xb0c] ;  /* 0x0002c300ff177b82 */ /* 0x000eb00000000800 */
[----:B------:R-:W3:Y:S08]  /*12e0*/  LDC R14, c[0x0][0x370] ;  /* 0x0000dc00ff0e7b82 */ /* 0x000ef00000000800 */
[----:B------:R-:W4:Y:S01]  /*12f0*/  LDC R13, c[0x0][0x374] ;  /* 0x0000dd00ff0d7b82 */ /* 0x000f220000000800 */
[----:B-1----:R-:W-:-:S07]  /*1300*/  ISETP.NE.AND P1, PT, R4, 0x1, PT ;  /* 0x000000010400780c */ /* 0x002fce0003f25270 */
[----:B------:R-:W3:Y:S01]  /*1310*/  LDC.64 R6, c[0x0][0xb10] ;  /* 0x0002c400ff067b82 */ /* 0x000ee20000000a00 */
[----:B--2---:R-:W-:-:S07]  /*1320*/  ISETP.NE.AND P2, PT, R23, 0x1, PT ;  /* 0x000000011700780c */ /* 0x004fce0003f45270 */
[----:B------:R-:W1:Y:S08]  /*1330*/  LDC R12, c[0x0][0xb20] ;  /* 0x0002c800ff0c7b82 */ /* 0x000e700000000800 */
[----:B------:R-:W2:Y:S01]  /*1340*/  LDC.64 R2, c[0x0][0xb28] ;  /* 0x0002ca00ff027b82 */ /* 0x000ea20000000a00 */
[----:B----4-:R-:W-:-:S04]  /*1350*/  IMAD.HI.U32 R15, R13, R5, RZ ;  /* 0x000000050d0f7227 */ /* 0x010fc800078e00ff */
[----:B------:R-:W-:-:S04]  /*1360*/  IMAD.HI.U32 R5, R22, R5, RZ ;  /* 0x0000000516057227 */ /* 0x000fc800078e00ff */
[----:B---3--:R-:W-:-:S05]  /*1370*/  IMAD.HI.U32 R16, R14, R6, RZ ;  /* 0x000000060e107227 */ /* 0x008fca00078e00ff */
[-C--:B------:R-:W-:Y:S01]  /*1380*/  @P2 SHF.R.U32.HI R14, RZ, R7.reuse, R16 ;  /* 0x00000007ff0e2219 */ /* 0x080fe20000011610 */
[----:B------:R-:W-:Y:S01]  /*1390*/  IMAD.HI.U32 R16, R9, R6, RZ ;  /* 0x0000000609107227 */ /* 0x000fe200078e00ff */
[-C--:B-1----:R-:W-:Y:S02]  /*13a0*/  @P1 SHF.R.U32.HI R13, RZ, R12.reuse, R15 ;  /* 0x0000000cff0d1219 */ /* 0x082fe4000001160f */
[----:B------:R-:W-:Y:S02]  /*13b0*/  SHF.R.U32.HI R5, RZ, R12, R5 ;  /* 0x0000000cff057219 */ /* 0x000fe40000011605 */
[----:B------:R-:W-:Y:S02]  /*13c0*/  SHF.R.U32.HI R16, RZ, R7, R16 ;  /* 0x00000007ff107219 */ /* 0x000fe40000011610 */
[----:B------:R-:W-:Y:S01]  /*13d0*/  SEL R5, R22, R5, !P1 ;  /* 0x0000000516057207 */ /* 0x000fe20004800000 */
[----:B--2---:R-:W-:Y:S01]  /*13e0*/  IMAD.HI.U32 R15, R13, R2, RZ ;  /* 0x000000020d0f7227 */ /* 0x004fe200078e00ff */
[----:B------:R-:W-:-:S03]  /*13f0*/  SEL R16, R9, R16, !P2 ;  /* 0x0000001009107207 */ /* 0x000fc60005000000 */
[----:B------:R-:W-:Y:S01]  /*1400*/  IMAD.HI.U32 R6, R14, R2, RZ ;  /* 0x000000020e067227 */ /* 0x000fe200078e00ff */
[----:B------:R-:W-:-:S04]  /*1410*/  @P0 SHF.R.U32.HI R13, RZ, R3, R15 ;  /* 0x00000003ff0d0219 */ /* 0x000fc8000001160f */
[----:B------:R-:W-:Y:S01]  /*1420*/  @P0 SHF.R.U32.HI R14, RZ, R3, R6 ;  /* 0x00000003ff0e0219 */ /* 0x000fe20000011606 */
[----:B------:R-:W-:-:S04]  /*1430*/  IMAD R13, R13, R11, RZ ;  /* 0x0000000b0d0d7224 */ /* 0x000fc800078e02ff */
[----:B------:R-:W-:Y:S01]  /*1440*/  IMAD R6, R14, R11, RZ ;  /* 0x0000000b0e067224 */ /* 0x000fe200078e02ff */
[----:B------:R-:W-:-:S04]  /*1450*/  ISETP.GE.AND P1, PT, R5, R13, PT ;  /* 0x0000000d0500720c */ /* 0x000fc80003f26270 */
[----:B------:R-:W-:Y:S01]  /*1460*/  ISETP.GE.OR P1, PT, R16, R6, P1 ;  /* 0x000000061000720c */ /* 0x000fe20000f26670 */
[----:B------:R-:W-:-:S05]  /*1470*/  IMAD.HI.U32 R6, R5, R2, RZ ;  /* 0x0000000205067227 */ /* 0x000fca00078e00ff */
[----:B------:R-:W-:-:S04]  /*1480*/  SHF.R.U32.HI R6, RZ, R3, R6 ;  /* 0x00000003ff067219 */ /* 0x000fc80000011606 */
[----:B------:R-:W-:-:S03]  /*1490*/  SEL R6, R5, R6, !P0 ;  /* 0x0000000605067207 */ /* 0x000fc60004000000 */
[----:B------:R-:W-:Y:S01]  /*14a0*/  @!P1 IMAD.HI.U32 R7, R16, R2, RZ ;  /* 0x0000000210079227 */ /* 0x000fe200078e00ff */
[----:B------:R-:W-:-:S04]  /*14b0*/  IADD3 R2, PT, PT, -R6, RZ, RZ ;  /* 0x000000ff06027210 */ /* 0x000fc80007ffe1ff */
[----:B------:R-:W-:Y:S01]  /*14c0*/  @!P1 SHF.R.U32.HI R3, RZ, R3, R7 ;  /* 0x00000003ff039219 */ /* 0x000fe20000011607 */
[----:B------:R-:W-:Y:S01]  /*14d0*/  IMAD R2, R11, R2, R5 ;  /* 0x000000020b027224 */ /* 0x000fe200078e0205 */
[----:B------:R-:W-:Y:S02]  /*14e0*/  IADD3 R7, PT, PT, -R5, RZ, RZ ;  /* 0x000000ff05077210 */ /* 0x000fe40007ffe1ff */
[----:B------:R-:W-:-:S03]  /*14f0*/  @!P1 SEL R3, R16, R3, !P0 ;  /* 0x0000000310039207 */ /* 0x000fc60004000000 */
[----:B------:R-:W-:Y:S02]  /*1500*/  IMAD R7, R4, R7, R22 ;  /* 0x0000000704077224 */ /* 0x000fe400078e0216 */
[--C-:B------:R-:W-:Y:S02]  /*1510*/  @!P1 IMAD.IADD R6, R6, 0x1, -R3.reuse ;  /* 0x0000000106069824 */ /* 0x100fe400078e0a03 */
[----:B------:R-:W-:Y:S01]  /*1520*/  @!P1 IMAD R3, R2, R14, R3 ;  /* 0x0000000e02039224 */ /* 0x000fe200078e0203 */
[----:B------:R-:W-:Y:S01]  /*1530*/  IADD3 R2, PT, PT, -R16, RZ, RZ ;  /* 0x000000ff10027210 */ /* 0x000fe20007ffe1ff */
[----:B------:R-:W-:Y:S02]  /*1540*/  @!P1 IMAD R5, R6, R11, R16 ;  /* 0x0000000b06059224 */ /* 0x000fe400078e0210 */
[----:B------:R-:W-:Y:S02]  /*1550*/  @!P1 IMAD.MOV.U32 R16, RZ, RZ, R3 ;  /* 0x000000ffff109224 */ /* 0x000fe400078e0003 */
[----:B------:R-:W-:-:S02]  /*1560*/  IMAD R2, R23, R2, R9 ;  /* 0x0000000217027224 */ /* 0x000fc400078e0209 */
[----:B------:R-:W-:Y:S02]  /*1570*/  IMAD R22, R5, R4, R7 ;  /* 0x0000000405167224 */ /* 0x000fe400078e0207 */
[----:B------:R-:W-:Y:S02]  /*1580*/  IMAD R23, R16, R23, R2 ;  /* 0x0000001710177224 */ /* 0x000fe400078e0202 */
.L_x_19:
[----:B------:R-:W-:Y:S05]  /*1590*/  BRA.U UP3, `(.L_x_20) ;  /* 0x0000000103407547 */ /* 0x000fea000b800000 */
[----:B------:R-:W1:Y:S08]  /*15a0*/  LDC.64 R4, c[0x0][0xb10] ;  /* 0x0002c400ff047b82 */ /* 0x000e700000000a00 */
[----:B------:R-:W2:Y:S08]  /*15b0*/  LDC.64 R2, c[0x0][0xb18] ;  /* 0x0002c600ff027b82 */ /* 0x000eb00000000a00 */
[----:B------:R-:W3:Y:S08]  /*15c0*/  LDC R6, c[0x0][0xb20] ;  /* 0x0002c800ff067b82 */ /* 0x000ef00000000800 */
[----:B------:R-:W4:Y:S01]  /*15d0*/  LDC R7, c[0x0][0xb0c] ;  /* 0x0002c300ff077b82 */ /* 0x000f220000000800 */
[----:B-1----:R-:W-:-:S05]  /*15e0*/  IMAD.HI.U32 R4, R23, R4, RZ ;  /* 0x0000000417047227 */ /* 0x002fca00078e00ff */
[----:B------:R-:W-:Y:S01]  /*15f0*/  SHF.R.U32.HI R4, RZ, R5, R4 ;  /* 0x00000005ff047219 */ /* 0x000fe20000011604 */
[----:B--2---:R-:W-:Y:S01]  /*1600*/  IMAD.HI.U32 R3, R22, R3, RZ ;  /* 0x0000000316037227 */ /* 0x004fe200078e00ff */
[----:B------:R-:W-:-:S04]  /*1610*/  ISETP.NE.AND P0, PT, R2, 0x1, PT ;  /* 0x000000010200780c */ /* 0x000fc80003f05270 */
[----:B---3--:R-:W-:-:S04]  /*1620*/  SHF.R.U32.HI R3, RZ, R6, R3 ;  /* 0x00000006ff037219 */ /* 0x008fc80000011603 */
[----:B------:R-:W-:Y:S02]  /*1630*/  SEL R3, R22, R3, !P0 ;  /* 0x0000000316037207 */ /* 0x000fe40004000000 */
[----:B----4-:R-:W-:-:S04]  /*1640*/  ISETP.NE.AND P1, PT, R7, 0x1, PT ;  /* 0x000000010700780c */ /* 0x010fc80003f25270 */
[----:B------:R-:W-:-:S05]  /*1650*/  SEL R5, R23, R4, !P1 ;  /* 0x0000000417057207 */ /* 0x000fca0004800000 */
[----:B------:R-:W-:Y:S02]  /*1660*/  IMAD.IADD R4, R3, 0x1, -R5 ;  /* 0x0000000103047824 */ /* 0x000fe400078e0a05 */
[----:B------:R-:W-:Y:S02]  /*1670*/  IMAD.IADD R3, R5, 0x1, -R3 ;  /* 0x0000000105037824 */ /* 0x000fe400078e0a03 */
[----:B------:R-:W-:Y:S02]  /*1680*/  IMAD R23, R4, R7, R23 ;  /* 0x0000000704177224 */ /* 0x000fe400078e0217 */
[----:B------:R-:W-:Y:S02]  /*1690*/  IMAD R22, R3, R2, R22 ;  /* 0x0000000203167224 */ /* 0x000fe400078e0216 */
.L_x_20:
[----:B------:R-:W-:Y:S05]  /*16a0*/  BRA.U !UP1, `(.L_x_21) ;  /* 0x00000001090c7547 */ /* 0x000fea000b800000 */
[----:B------:R-:W-:Y:S01]  /*16b0*/  UCGABAR_WAIT ;  /* 0x0000000000007dc7 */ /* 0x000fe20008000000 */
[----:B------:R-:W-:Y:S01]  /*16c0*/  CCTL.IVALL ;  /* 0x00000000ff00798f */ /* 0x000fe20002000000 */
[----:B------:R-:W-:Y:S05]  /*16d0*/  BRA `(.L_x_22) ;  /* 0x0000000000047947 */ /* 0x000fea0003800000 */
.L_x_21:
[----:B------:R-:W-:Y:S06]  /*16e0*/  BAR.SYNC.DEFER_BLOCKING 0x0 ;  /* 0x0000000000007b1d */ /* 0x000fec0000010000 */
.L_x_22:
[----:B------:R-:W-:Y:S05]  /*16f0*/  BRA.U UP2, `(.L_x_23) ;  /* 0x0000001902847547 */ /* 0x000fea000b800000 */
[----:B------:R-:W1:Y:S01]  /*1700*/  LDCU UR6, c[0x0][0x38c] ;  /* 0x00007180ff0677ac */ /* 0x000e620008000800 */
[----:B------:R-:W2:Y:S01]  /*1710*/  LDC R8, c[0x0][0x370] ;  /* 0x0000dc00ff087b82 */ /* 0x000ea20000000800 */
[C---:B------:R-:W-:Y:S02]  /*1720*/  IMAD.SHL.U32 R17, R9.reuse, 0x20, RZ ;  /* 0x0000002009117824 */ /* 0x040fe400078e00ff */
[----:B------:R-:W-:Y:S01]  /*1730*/  HFMA2 R15, -RZ, RZ, 0, 5.9604644775390625e-08 ;  /* 0x00000001ff0f7431 */ /* 0x000fe200000001ff */
[----:B------:R-:W-:Y:S01]  /*1740*/  UISETP.NE.AND UP1, UPT, UR12, URZ, UPT ;  /* 0x000000ff0c00728c */ /* 0x000fe2000bf25270 */
[----:B------:R-:W-:Y:S01]  /*1750*/  ISETP.NE.AND P4, PT, R10, RZ, P5 ;  /* 0x000000ff0a00720c */ /* 0x000fe20002f85270 */
[----:B------:R-:W-:Y:S01]  /*1760*/  IMAD.SHL.U32 R16, R9, 0x40, RZ ;  /* 0x0000004009107824 */ /* 0x000fe200078e00ff */
[----:B------:R-:W-:Y:S01]  /*1770*/  CS2R R12, SRZ ;  /* 0x00000000000c7805 */ /* 0x000fe2000001ff00 */
[----:B------:R-:W-:Y:S01]  /*1780*/  IMAD.MOV.U32 R14, RZ, RZ, RZ ;  /* 0x000000ffff0e7224 */ /* 0x000fe200078e00ff */
[----:B------:R-:W3:Y:S01]  /*1790*/  LDC R0, c[0x0][0x374] ;  /* 0x0000dd00ff007b82 */ /* 0x000ee20000000800 */
[----:B------:R-:W-:Y:S01]  /*17a0*/  MOV R11, 0x1 ;  /* 0x00000001000b7802 */ /* 0x000fe20000000f00 */
[----:B------:R-:W4:Y:S01]  /*17b0*/  LDCU.64 UR14, c[0x0][0x348] ;  /* 0x00006900ff0e77ac */ /* 0x000f220008000a00 */
[----:B------:R-:W-:Y:S01]  /*17c0*/  LOP3.LUT R17, R17, 0x20, RZ, 0xc0, !PT ;  /* 0x0000002011117812 */ /* 0x000fe200078ec0ff */
[----:B------:R-:W-:Y:S01]  /*17d0*/  USEL UR23, UR5, 0x2, UP1 ;  /* 0x0000000205177887 */ /* 0x000fe20008800000 */
[----:B------:R-:W-:Y:S01]  /*17e0*/  UMOV UR24, URZ ;  /* 0x000000ff00187c82 */ /* 0x000fe20008000000 */
[----:B-1----:R-:W-:-:S04]  /*17f0*/  UIADD3 UR7, UPT, UPT, UR6, 0x3f, URZ ;  /* 0x0000003f06077890 */ /* 0x002fc8000fffe0ff */
[----:B------:R-:W-:-:S04]  /*1800*/  USHF.R.S32.HI UR13, URZ, 0x1f, UR7 ;  /* 0x0000001fff0d7899 */ /* 0x000fc80008011407 */
[----:B------:R-:W-:Y:S02]  /*1810*/  ULEA.HI UR13, UR13, UR7, URZ, 0x6 ;  /* 0x000000070d0d7291 */ /* 0x000fe4000f8f30ff */
[----:B------:R-:W-:Y:S02]  /*1820*/  UIADD3 UR7, UPT, UPT, UR6, -0x1, URZ ;  /* 0xffffffff06077890 */ /* 0x000fe4000fffe0ff */
[----:B------:R-:W-:Y:S02]  /*1830*/  USHF.R.S32.HI UR13, URZ, 0x6, UR13 ;  /* 0x00000006ff0d7899 */ /* 0x000fe4000801140d */
[----:B------:R-:W-:Y:S02]  /*1840*/  UISETP.GE.U32.AND UP2, UPT, UR7, -0x7f, UPT ;  /* 0xffffff810700788c */ /* 0x000fe4000bf46070 */
[----:B------:R-:W-:Y:S02]  /*1850*/  UISETP.LT.U32.AND UP0, UPT, UR13, 0x11, UPT ;  /* 0x000000110d00788c */ /* 0x000fe4000bf01070 */
[----:B------:R-:W-:-:S02]  /*1860*/  UIADD3 UR6, UPT, UPT, UR6, 0x7e, URZ ;  /* 0x0000007e06067890 */ /* 0x000fc4000fffe0ff */
[----:B------:R-:W-:-:S04]  /*1870*/  USEL UR7, UR13, 0x11, UP0 ;  /* 0x000000110d077887 */ /* 0x000fc80008000000 */
[----:B------:R-:W-:Y:S02]  /*1880*/  UIADD3 UR22, UPT, UPT, UR7, -0x1, URZ ;  /* 0xffffffff07167890 */ /* 0x000fe4000fffe0ff */
[----:B------:R-:W-:Y:S02]  /*1890*/  @UP2 UIADD3 UR22, UPT, UPT, UR7, URZ, URZ ;  /* 0x000000ff07162290 */ /* 0x000fe4000fffe0ff */
[----:B------:R-:W-:Y:S02]  /*18a0*/  UIADD3 UR25, UPT, UPT, UR13, -UR7, URZ ;  /* 0x800000070d197290 */ /* 0x000fe4000fffe0ff */
[----:B------:R-:W-:Y:S02]  /*18b0*/  UIADD3 UR21, UPT, UPT, UR22, 0x1, URZ ;  /* 0x0000000116157890 */ /* 0x000fe4000fffe0ff */
[----:B--2-4-:R-:W-:-:S12]  /*18c0*/  UIADD3 UR22, UPT, UPT, -UR22, URZ, URZ ;  /* 0x000000ff16167290 */ /* 0x014fd8000fffe1ff */
.L_x_43:
[----:B------:R-:W-:Y:S01]  /*18d0*/  UISETP.NE.AND UP0, UPT, UR4, URZ, UPT ;  /* 0x000000ff0400728c */ /* 0x000fe2000bf05270 */
[----:B------:R-:W1:Y:S08]  /*18e0*/  S2UR UR4, SR_CgaCtaId ;  /* 0x00000000000479c3 */ /* 0x000e700000008800 */
[----:B------:R-:W-:Y:S05]  /*18f0*/  BRA.U UP0, `(.L_x_24) ;  /* 0x0000000100347547 */ /* 0x000fea000b800000 */
[----:B------:R-:W2:Y:S01]  /*1900*/  S2R R2, SR_CgaCtaId ;  /* 0x0000000000027919 */ /* 0x000ea20000008800 */
[----:B------:R-:W-:-:S04]  /*1910*/  MOV R3, 0x400 ;  /* 0x0000040000037802 */ /* 0x000fc80000000f00 */
[----:B--2---:R-:W-:Y:S02]  /*1920*/  LEA R2, R2, R3, 0x18 ;  /* 0x0000000302027211 */ /* 0x004fe400078ec0ff */
[----:B------:R-:W-:-:S03]  /*1930*/  SHF.L.U32 R3, R11, 0x1f, RZ ;  /* 0x0000001f0b037819 */ /* 0x000fc600000006ff */
[----:B------:R-:W-:-:S04]  /*1940*/  IMAD R2, R12, 0x8, R2 ;  /* 0x000000080c027824 */ /* 0x000fc800078e0202 */
[----:B------:R-:W2:Y:S02]  /*1950*/  SYNCS.PHASECHK.TRANS64.TRYWAIT P0, [R2+URZ+0x1c0], R3 ;  /* 0x0001c003020075a7 */ /* 0x000ea400080011ff */
[----:B--2---:R-:W-:Y:S05]  /*1960*/  @!P0 BRA `(.L_x_25) ;  /* 0x0000007800648947 */ /* 0x004fea0003800000 */
.L_x_145:
[----:B------:R-:W-:Y:S01]  /*1970*/  VIADD R12, R12, 0x1 ;  /* 0x000000010c0c7836 */ /* 0x000fe20000000000 */
[----:B------:R2:W-:Y:S04]  /*1980*/  SYNCS.ARRIVE.TRANS64.A1T0 RZ, [R2+URZ+0x1b0], RZ ;  /* 0x0001b0ff02ff79a7 */ /* 0x0005e800081000ff */
[----:B------:R-:W-:-:S04]  /*1990*/  ISETP.NE.AND P0, PT, R12, 0x2, PT ;  /* 0x000000020c00780c */ /* 0x000fc80003f05270 */
[----:B------:R-:W-:Y:S02]  /*19a0*/  SEL R12, R12, RZ, P0 ;  /* 0x000000ff0c0c7207 */ /* 0x000fe40000000000 */
[----:B--2---:R-:W-:-:S04]  /*19b0*/  SEL R2, RZ, 0x1, P0 ;  /* 0x00000001ff027807 */ /* 0x004fc80000000000 */
[----:B------:R-:W-:-:S07]  /*19c0*/  LOP3.LUT R11, R11, R2, RZ, 0x3c, !PT ;  /* 0x000000020b0b7212 */ /* 0x000fce00078e3cff */
.L_x_24:
[----:B------:R-:W-:Y:S01]  /*19d0*/  UMOV UR5, 0x400 ;  /* 0x0000040000057882 */ /* 0x000fe20000000000 */
[----:B------:R-:W-:Y:S01]  /*19e0*/  SHF.L.U32 R2, R15, 0x1f, RZ ;  /* 0x0000001f0f027819 */ /* 0x000fe200000006ff */
[----:B-1----:R-:W-:Y:S01]  /*19f0*/  ULEA UR5, UR4, UR5, 0x18 ;  /* 0x0000000504057291 */ /* 0x002fe2000f8ec0ff */
[----:B------:R-:W-:Y:S01]  /*1a00*/  R2UR UR35, R16 ;  /* 0x00000000102372ca */ /* 0x000fe200000e0000 */
[----:B------:R-:W-:Y:S01]  /*1a10*/  UISETP.GE.U32.AND UP0, UPT, UR6, 0x7f, UPT ;  /* 0x0000007f0600788c */ /* 0x000fe2000bf06070 */
[----:B------:R-:W-:Y:S01]  /*1a20*/  R2UR UR11, R17 ;  /* 0x00000000110b72ca */ /* 0x000fe200000e0000 */
[----:B------:R-:W-:Y:S01]  /*1a30*/  ULEA UR8, UR24, UR5, 0x3 ;  /* 0x0000000518087291 */ /* 0x000fe2000f8e18ff */
[----:B------:R-:W-:-:S08]  /*1a40*/  UMOV UR26, URZ ;  /* 0x000000ff001a7c82 */ /* 0x000fd00008000000 */
[----:B------:R1:W2:Y:S01]  /*1a50*/  SYNCS.PHASECHK.TRANS64.TRYWAIT P0, [UR8+0x88], R2 ;  /* 0x00008802ff0075a7 */ /* 0x0002a20008001108 */
[----:B------:R-:W-:-:S13]  /*1a60*/  R2UR UR8, R22 ;  /* 0x00000000160872ca */ /* 0x000fda00000e0000 */
[----:B------:R-:W-:Y:S01]  /*1a70*/  ULEA UR11, UR8, UR11, 0x6 ;  /* 0x0000000b080b7291 */ /* 0x000fe2000f8e30ff */
[----:B-1----:R-:W-:-:S05]  /*1a80*/  LEA.HI R2, R23, R23, RZ, 0x1 ;  /* 0x0000001717027211 */ /* 0x002fca00078f08ff */
[----:B------:R-:W-:-:S05]  /*1a90*/  IMAD.SHL.U32 R2, R2, 0x40, RZ ;  /* 0x0000004002027824 */ /* 0x000fca00078e00ff */
[----:B------:R-:W-:-:S04]  /*1aa0*/  LOP3.LUT R2, R2, 0xffffff80, RZ, 0xc0, !PT ;  /* 0xffffff8002027812 */ /* 0x000fc800078ec0ff */
[----:B------:R-:W-:-:S13]  /*1ab0*/  R2UR UR9, R2 ;  /* 0x00000000020972ca */ /* 0x000fda00000e0000 */
[----:B------:R-:W-:Y:S01]  /*1ac0*/  ULOP3.LUT UR35, UR9, 0x40, UR35, 0xf8, !UPT ;  /* 0x0000004009237892 */ /* 0x000fe2000f8ef823 */
[----:B------:R-:W-:Y:S11]  /*1ad0*/  BRA.U !UP0, `(.L_x_26) ;  /* 0x0000000108c07547 */ /* 0x000ff6000b800000 */
[----:B------:R-:W-:Y:S01]  /*1ae0*/  UMOV UR16, UR22 ;  /* 0x0000001600107c82 */ /* 0x000fe20008000000 */
[----:B------:R-:W-:Y:S01]  /*1af0*/  UMOV UR17, UR24 ;  /* 0x0000001800117c82 */ /* 0x000fe20008000000 */
[----:B------:R-:W-:-:S05]  /*1b00*/  UMOV UR34, URZ ;  /* 0x000000ff00227c82 */ /* 0x000fca0008000000 */
.L_x_32:
[----:B------:R-:W-:Y:S01]  /*1b10*/  ULEA UR33, UR17, UR5, 0x3 ;  /* 0x0000000511217291 */ /* 0x000fe2000f8e18ff */
[----:B------:R-:W-:Y:S01]  /*1b20*/  @P5 MOV R3, 0x6000 ;  /* 0x0000600000035802 */ /* 0x000fe20000000f00 */
[----:B-12-4-:R-:W-:Y:S10]  /*1b30*/  @P0 BRA `(.L_x_27) ;  /* 0x00000000000c0947 */ /* 0x016ff40003800000 */
[----:B------:R-:W-:-:S04]  /*1b40*/  SHF.L.U32 R4, R15, 0x1f, RZ ;  /* 0x0000001f0f047819 */ /* 0x000fc800000006ff */
[----:B------:R-:W1:Y:S02]  /*1b50*/  SYNCS.PHASECHK.TRANS64.TRYWAIT P0, [UR33+0x88], R4 ;  /* 0x00008804ff0075a7 */ /* 0x000e640008001121 */
[----:B-1----:R-:W-:Y:S05]  /*1b60*/  @!P0 BRA `(.L_x_28) ;  /* 0x0000007400f88947 */ /* 0x002fea0003800000 */
.L_x_27:
[----:B------:R2:W-:Y:S01]  /*1b70*/  @P5 SYNCS.ARRIVE.TRANS64 RZ, [UR33], R3 ;  /* 0x00000003ffff59a7 */ /* 0x0005e20008000021 */
[----:B------:R-:W-:Y:S02]  /*1b80*/  ULOP3.LUT UR8, UR23, 0x2, URZ, 0xfc, !UPT ;  /* 0x0000000217087892 */ /* 0x000fe4000f8efcff */
[----:B------:R-:W-:Y:S02]  /*1b90*/  UIADD3 UR16, UPT, UPT, UR16, 0x1, URZ ;  /* 0x0000000110107890 */ /* 0x000fe4000fffe0ff */
[----:B------:R-:W-:Y:S02]  /*1ba0*/  UISETP.NE.AND UP0, UPT, UR8, 0x2, UPT ;  /* 0x000000020800788c */ /* 0x000fe4000bf05270 */
[----:B------:R-:W-:-:S07]  /*1bb0*/  UISETP.NE.AND UP2, UPT, UR16, 0x1, UPT ;  /* 0x000000011000788c */ /* 0x000fce000bf45270 */
[----:B------:R-:W-:Y:S05]  /*1bc0*/  BRA.U UP0, `(.L_x_29) ;  /* 0x0000000100047547 */ /* 0x000fea000b800000 */
[----:B------:R-:W-:Y:S05]  /*1bd0*/  BPT.TRAP 0x1 ;  /* 0x000000040000795c */ /* 0x000fea0000300000 */
.L_x_29:
[----:B------:R-:W-:Y:S04]  /*1be0*/  BSSY.RECONVERGENT B0, `(.L_x_30) ;  /* 0x0000003000007945 */ /* 0x000fe80003800200 */
[----:B------:R-:W-:Y:S05]  /*1bf0*/  @!P4 BRA `(.L_x_31) ;  /* 0x000000000004c947 */ /* 0x000fea0003800000 */
[----:B------:R-:W-:Y:S05]  /*1c00*/  BPT.TRAP 0x1 ;  /* 0x000000040000795c */ /* 0x000fea0000300000 */
.L_x_31:
[----:B------:R-:W-:Y:S05]  /*1c10*/  BSYNC.RECONVERGENT B0 ;  /* 0x0000000000007941 */ /* 0x000fea0003800200 */
.L_x_30:
[----:B------:R-:W-:Y:S02]  /*1c20*/  UIADD3 UR24, UPT, UPT, UR17, 0x1, URZ ;  /* 0x0000000111187890 */ /* 0x000fe4000fffe0ff */
[----:B------:R-:W-:Y:S02]  /*1c30*/  ULEA UR32, UR17, UR5, 0xd ;  /* 0x0000000511207291 */ /* 0x000fe4000f8e68ff */
[----:B------:R-:W-:Y:S02]  /*1c40*/  UISETP.NE.AND UP0, UPT, UR24, 0x11, UPT ;  /* 0x000000111800788c */ /* 0x000fe4000bf05270 */
[----:B------:R-:W-:Y:S02]  /*1c50*/  UIADD3 UR30, UP1, UPT, UR14, 0x80, URZ ;  /* 0x000000800e1e7890 */ /* 0x000fe4000ff3e0ff */
[----:B------:R-:W-:Y:S02]  /*1c60*/  USEL UR9, URZ, 0x1, UP0 ;  /* 0x00000001ff097887 */ /* 0x000fe40008000000 */
[----:B------:R-:W-:-:S02]  /*1c70*/  USEL UR24, UR24, URZ, UP0 ;  /* 0x000000ff18187287 */ /* 0x000fc40008000000 */
[----:B------:R-:W-:Y:S02]  /*1c80*/  UIADD3 UR28, UP0, UPT, UR14, 0x180, URZ ;  /* 0x000001800e1c7890 */ /* 0x000fe4000ff1e0ff */
[----:B------:R-:W-:Y:S01]  /*1c90*/  ULEA UR8, UR24, UR5, 0x3 ;  /* 0x0000000518087291 */ /* 0x000fe2000f8e18ff */
[----:B------:R-:W-:Y:S01]  /*1ca0*/  LOP3.LUT R15, R15, UR9, RZ, 0x3c, !PT ;  /* 0x000000090f0f7c12 */ /* 0x000fe2000f8e3cff */
[----:B------:R-:W-:Y:S02]  /*1cb0*/  ULOP3.LUT UR33, UR33, 0xfefffff8, URZ, 0xc0, !UPT ;  /* 0xfefffff821217892 */ /* 0x000fe4000f8ec0ff */
[----:B------:R-:W-:Y:S01]  /*1cc0*/  UIADD3.X UR31, UPT, UPT, URZ, UR15, URZ, UP1, !UPT ;  /* 0x0000000fff1f7290 */ /* 0x000fe20008ffe4ff */
[----:B-1----:R-:W-:Y:S01]  /*1cd0*/  SHF.L.U32 R2, R15, 0x1f, RZ ;  /* 0x0000001f0f027819 */ /* 0x002fe200000006ff */
[----:B------:R-:W-:Y:S02]  /*1ce0*/  UIADD3 UR32, UPT, UPT, UR32, 0x3400, URZ ;  /* 0x0000340020207890 */ /* 0x000fe4000fffe0ff */
[----:B------:R-:W-:Y:S01]  /*1cf0*/  UIADD3.X UR29, UPT, UPT, URZ, UR15, URZ, UP0, !UPT ;  /* 0x0000000fff1d7290 */ /* 0x000fe200087fe4ff */
[----:B------:R1:W4:Y:S01]  /*1d00*/  SYNCS.PHASECHK.TRANS64.TRYWAIT P0, [UR8+0x88], R2 ;  /* 0x00008802ff0075a7 */ /* 0x0003220008001108 */
[----:B------:R-:W-:Y:S01]  /*1d10*/  ULEA UR8, UR17, UR5, 0xc ;  /* 0x0000000511087291 */ /* 0x000fe2000f8e60ff */
[----:B------:R-:W-:Y:S01]  /*1d20*/  UMOV UR18, 0x0 ;  /* 0x0000000000127882 */ /* 0x000fe20000000000 */
[----:B------:R-:W-:-:S02]  /*1d30*/  UMOV UR19, 0x10000000 ;  /* 0x1000000000137882 */ /* 0x000fc40000000000 */
[----:B------:R-:W-:Y:S01]  /*1d40*/  UIADD3 UR8, UPT, UPT, UR8, 0x25400, URZ ;  /* 0x0002540008087890 */ /* 0x000fe2000fffe0ff */
[----:B------:R2:W-:Y:S01]  /*1d50*/  UTMALDG.3D.2CTA [UR32], [UR30], desc[UR18] ;  /* 0x000012201e0075b4 */ /* 0x0005e20008211000 */
[----:B------:R-:W-:Y:S01]  /*1d60*/  UMOV UR10, UR34 ;  /* 0x00000022000a7c82 */ /* 0x000fe20008000000 */
[----:B------:R-:W-:Y:S01]  /*1d70*/  UMOV UR12, UR36 ;  /* 0x00000024000c7c82 */ /* 0x000fe20008000000 */
[----:B------:R-:W-:Y:S01]  /*1d80*/  UMOV UR9, UR33 ;  /* 0x0000002100097c82 */ /* 0x000fe20008000000 */
[----:B------:R-:W-:Y:S01]  /*1d90*/  UMOV UR26, UR21 ;  /* 0x00000015001a7c82 */ /* 0x000fe20008000000 */
[----:B------:R-:W-:-:S03]  /*1da0*/  UMOV UR17, UR24 ;  /* 0x0000001800117c82 */ /* 0x000fc60008000000 */
[----:B------:R1:W-:Y:S01]  /*1db0*/  UTMALDG.3D.2CTA [UR8], [UR28], desc[UR18] ;  /* 0x000012081c0075b4 */ /* 0x0003e20008211000 */
[----:B--2---:R-:W-:Y:S01]  /*1dc0*/  UIADD3 UR34, UPT, UPT, UR34, 0x40, URZ ;  /* 0x0000004022227890 */ /* 0x004fe2000fffe0ff */
[----:B------:R-:W-:Y:S11]  /*1dd0*/  BRA.U UP2, `(.L_x_32) ;  /* 0xfffffffd024c7547 */ /* 0x000ff6000b83ffff */
.L_x_26:
[----:B--2-4-:R-:W-:Y:S01]  /*1de0*/  PLOP3.LUT P0, PT, PT, PT, UP5, 0x80, 0x8 ;  /* 0x000000000008781c */ /* 0x014fe20003f0f058 */
[----:B-1----:R-:W-:Y:S01]  /*1df0*/  ULEA UR8, UR24, UR5, 0x3 ;  /* 0x0000000518087291 */ /* 0x002fe2000f8e18ff */
[----:B------:R-:W-:Y:S01]  /*1e00*/  SHF.L.U32 R2, R15, 0x1f, RZ ;  /* 0x0000001f0f027819 */ /* 0x000fe200000006ff */
[----:B------:R-:W-:-:S10]  /*1e10*/  UISETP.GT.AND UP0, UPT, UR13, UR7, UPT ;  /* 0x000000070d00728c */ /* 0x000fd4000bf04270 */
[----:B------:R-:W-:Y:S01]  /*1e20*/  @!P0 SYNCS.ARRIVE.TRANS64.A1T0 RZ, [UR5+0x148], RZ ;  /* 0x000148ffffff89a7 */ /* 0x000fe20008100005 */
[----:B------:R1:W2:Y:S01]  /*1e30*/  SYNCS.PHASECHK.TRANS64.TRYWAIT P0, [UR8+0x88], R2 ;  /* 0x00008802ff0075a7 */ /* 0x0002a20008001108 */
[----:B------:R-:W-:Y:S05]  /*1e40*/  BRA.U !UP0, `(.L_x_33) ;  /* 0x0000000108c07547 */ /* 0x000fea000b800000 */
[----:B------:R-:W-:Y:S01]  /*1e50*/  UIADD3 UR27, UPT, UPT, UR25, UR26, URZ ;  /* 0x0000001a191b7290 */ /* 0x000fe2000fffe0ff */
[----:B------:R-:W-:-:S11]  /*1e60*/  UMOV UR34, UR24 ;  /* 0x0000001800227c82 */ /* 0x000fd60008000000 */
.L_x_39:
[----:B------:R-:W-:Y:S01]  /*1e70*/  ULEA UR17, UR34, UR5, 0x3 ;  /* 0x0000000522117291 */ /* 0x000fe2000f8e18ff */
[----:B--2---:R-:W-:Y:S01]  /*1e80*/  @P5 MOV R3, 0x6000 ;  /* 0x0000600000035802 */ /* 0x004fe20000000f00 */
[----:B-12---:R-:W-:Y:S10]  /*1e90*/  @P0 BRA `(.L_x_34) ;  /* 0x00000000000c0947 */ /* 0x006ff40003800000 */
[----:B------:R-:W-:-:S04]  /*1ea0*/  SHF.L.U32 R4, R15, 0x1f, RZ ;  /* 0x0000001f0f047819 */ /* 0x000fc800000006ff */
[----:B------:R-:W2:Y:S02]  /*1eb0*/  SYNCS.PHASECHK.TRANS64.TRYWAIT P0, [UR17+0x88], R4 ;  /* 0x00008804ff0075a7 */ /* 0x000ea40008001111 */
[----:B--2---:R-:W-:Y:S05]  /*1ec0*/  @!P0 BRA `(.L_x_35) ;  /* 0x0000007400388947 */ /* 0x004fea0003800000 */
.L_x_34:
[----:B------:R2:W-:Y:S01]  /*1ed0*/  @P5 SYNCS.ARRIVE.TRANS64 RZ, [UR17], R3 ;  /* 0x00000003ffff59a7 */ /* 0x0005e20008000011 */
[----:B------:R-:W-:-:S04]  /*1ee0*/  ULOP3.LUT UR8, UR23, 0x2, URZ, 0xfc, !UPT ;  /* 0x0000000217087892 */ /* 0x000fc8000f8efcff */
[----:B------:R-:W-:-:S09]  /*1ef0*/  UISETP.NE.AND UP0, UPT, UR8, 0x2, UPT ;  /* 0x000000020800788c */ /* 0x000fd2000bf05270 */
[----:B------:R-:W-:Y:S05]  /*1f00*/  BRA.U UP0, `(.L_x_36) ;  /* 0x0000000100047547 */ /* 0x000fea000b800000 */
[----:B------:R-:W-:Y:S05]  /*1f10*/  BPT.TRAP 0x1 ;  /* 0x000000040000795c */ /* 0x000fea0000300000 */
.L_x_36:
[----:B------:R-:W-:Y:S04]  /*1f20*/  BSSY.RECONVERGENT B0, `(.L_x_37) ;  /* 0x0000003000007945 */ /* 0x000fe80003800200 */
[----:B------:R-:W-:Y:S05]  /*1f30*/  @!P4 BRA `(.L_x_38) ;  /* 0x000000000004c947 */ /* 0x000fea0003800000 */
[----:B------:R-:W-:Y:S05]  /*1f40*/  BPT.TRAP 0x1 ;  /* 0x000000040000795c */ /* 0x000fea0000300000 */
.L_x_38:
[----:B------:R-:W-:Y:S05]  /*1f50*/  BSYNC.RECONVERGENT B0 ;  /* 0x0000000000007941 */ /* 0x000fea0003800200 */
.L_x_37:
        /* <DEDUP_REMOVED lines=9> */
[----:B------:R-:W-:Y:S02]  /*1ff0*/  USHF.L.U32 UR18, UR26, 0x6, URZ ;  /* 0x000000061a127899 */ /* 0x000fe400080006ff */
[----:B------:R-:W-:Y:S01]  /*2000*/  ULOP3.LUT UR17, UR17, 0xfefffff8, URZ, 0xc0, !UPT ;  /* 0xfefffff811117892 */ /* 0x000fe2000f8ec0ff */
[----:B-1----:R-:W-:Y:S01]  /*2010*/  SHF.L.U32 R2, R15, 0x1f, RZ ;  /* 0x0000001f0f027819 */ /* 0x002fe200000006ff */
[----:B------:R-:W-:Y:S02]  /*2020*/  UIADD3 UR16, UPT, UPT, UR16, 0x3400, URZ ;  /* 0x0000340010107890 */ /* 0x000fe4000fffe0ff */
[----:B------:R-:W-:Y:S01]  /*2030*/  UIADD3.X UR33, UPT, UPT, URZ, UR15, URZ, UP1, !UPT ;  /* 0x0000000fff217290 */ /* 0x000fe20008ffe4ff */
[----:B------:R4:W1:Y:S01]  /*2040*/  SYNCS.PHASECHK.TRANS64.TRYWAIT P0, [UR8+0x88], R2 ;  /* 0x00008802ff0075a7 */ /* 0x0008620008001108 */
[----:B------:R-:W-:-:S02]  /*2050*/  ULEA UR8, UR34, UR5, 0xc ;  /* 0x0000000522087291 */ /* 0x000fc4000f8e60ff */
[----:B------:R-:W-:Y:S02]  /*2060*/  UIADD3.X UR31, UPT, UPT, URZ, UR15, URZ, UP0, !UPT ;  /* 0x0000000fff1f7290 */ /* 0x000fe400087fe4ff */
[----:B------:R-:W-:Y:S01]  /*2070*/  UIADD3 UR8, UPT, UPT, UR8, 0x25400, URZ ;  /* 0x0002540008087890 */ /* 0x000fe2000fffe0ff */
[----:B------:R-:W-:Y:S01]  /*2080*/  UMOV UR28, 0x0 ;  /* 0x00000000001c7882 */ /* 0x000fe20000000000 */
[----:B------:R-:W-:Y:S01]  /*2090*/  UMOV UR29, 0x10000000 ;  /* 0x10000000001d7882 */ /* 0x000fe20000000000 */
[----:B------:R-:W-:Y:S01]  /*20a0*/  UMOV UR19, UR35 ;  /* 0x0000002300137c82 */ /* 0x000fe20008000000 */
[----:B------:R-:W-:Y:S01]  /*20b0*/  UMOV UR20, UR36 ;  /* 0x0000002400147c82 */ /* 0x000fe20008000000 */
[----:B------:R-:W-:Y:S01]  /*20c0*/  UMOV UR12, UR36 ;  /* 0x00000024000c7c82 */ /* 0x000fe20008000000 */
[----:B------:R-:W-:Y:S01]  /*20d0*/  UMOV UR9, UR17 ;  /* 0x0000001100097c82 */ /* 0x000fe20008000000 */
[----:B------:R-:W-:Y:S01]  /*20e0*/  UMOV UR10, UR18 ;  /* 0x00000012000a7c82 */ /* 0x000fe20008000000 */
[----:B------:R4:W-:Y:S01]  /*20f0*/  UTMALDG.3D.2CTA [UR16], [UR32], desc[UR28] ;  /* 0x00001c10200075b4 */ /* 0x0009e20008211000 */
[----:B------:R-:W-:Y:S01]  /*2100*/  UIADD3 UR26, UPT, UPT, UR26, 0x1, URZ ;  /* 0x000000011a1a7890 */ /* 0x000fe2000fffe0ff */
[----:B------:R-:W-:-:S03]  /*2110*/  UMOV UR34, UR24 ;  /* 0x0000001800227c82 */ /* 0x000fc60008000000 */
[----:B------:R-:W-:Y:S01]  /*2120*/  UISETP.NE.AND UP0, UPT, UR26, UR27, UPT ;  /* 0x0000001b1a00728c */ /* 0x000fe2000bf05270 */
[----:B------:R4:W-:Y:S08]  /*2130*/  UTMALDG.3D.2CTA [UR8], [UR30], desc[UR28] ;  /* 0x00001c081e0075b4 */ /* 0x0009f00008211000 */
[----:B----4-:R-:W-:Y:S05]  /*2140*/  BRA.U UP0, `(.L_x_39) ;  /* 0xfffffffd00487547 */ /* 0x010fea000b83ffff */
.L_x_33:
[C---:B-1----:R-:W-:Y:S01]  /*2150*/  LEA R2, R14.reuse, UR5, 0x3 ;  /* 0x000000050e027c11 */ /* 0x042fe2000f8e18ff */
[----:B------:R-:W-:Y:S01]  /*2160*/  NOP ;  /* 0x0000000000007918 */ /* 0x000fe20000000000 */
[----:B--2---:R-:W-:Y:S02]  /*2170*/  SHF.L.U32 R3, R13, 0x1f, RZ ;  /* 0x0000001f0d037819 */ /* 0x004fe400000006ff */
[----:B------:R-:W-:Y:S02]  /*2180*/  LEA R4, R14, UR5, 0x4 ;  /* 0x000000050e047c11 */ /* 0x000fe4000f8e20ff */
[----:B------:R-:W1:Y:S02]  /*2190*/  SYNCS.PHASECHK.TRANS64.TRYWAIT P0, [R2+URZ+0x150], R3 ;  /* 0x00015003020075a7 */ /* 0x000e6400080011ff */
[----:B-1----:R-:W-:Y:S05]  /*21a0*/  @!P0 BRA `(.L_x_40) ;  /* 0x0000007000988947 */ /* 0x002fea0003800000 */
.L_x_148:
[----:B------:R-:W2:Y:S01]  /*21b0*/  LDS.128 R4, [R4+0x1e0] ;  /* 0x0001e00004047984 */ /* 0x000ea20000000c00 */
[----:B------:R-:W-:Y:S01]  /*21c0*/  ISETP.GE.AND P0, PT, R35, 0x1, PT ;  /* 0x000000012300780c */ /* 0x000fe20003f06270 */
[----:B-1----:R-:W-:Y:S01]  /*21d0*/  VIADD R2, R2, 0x160 ;  /* 0x0000016002027836 */ /* 0x002fe20000000000 */
[----:B------:R-:W-:Y:S01]  /*21e0*/  @!PT LDS RZ, [RZ] ;  /* 0x00000000fffff984 */ /* 0x000fe20000000800 */
[----:B------:R-:W-:Y:S01]  /*21f0*/  @!PT LDS RZ, [RZ] ;  /* 0x00000000fffff984 */ /* 0x000fe20000000800 */
[----:B------:R-:W-:Y:S01]  /*2200*/  @!PT LDS RZ, [RZ] ;  /* 0x00000000fffff984 */ /* 0x000fe20000000800 */
[----:B------:R-:W-:Y:S01]  /*2210*/  @!PT LDS RZ, [RZ] ;  /* 0x00000000fffff984 */ /* 0x000fe20000000800 */
[----:B------:R1:W-:Y:S06]  /*2220*/  MEMBAR.ALL.CTA ;  /* 0x0000000000007992 */ /* 0x0003ec0000008000 */
[----:B-1----:R-:W1:Y:S01]  /*2230*/  FENCE.VIEW.ASYNC.S ;  /* 0x00000000000073c6 */ /* 0x002e620000000000 */
[----:B------:R-:W-:-:S04]  /*2240*/  PRMT R2, RZ, 0x654, R2 ;  /* 0x00000654ff027816 */ /* 0x000fc80000000002 */
[----:B-1----:R1:W-:Y:S01]  /*2250*/  SYNCS.ARRIVE.TRANS64.RED.A1T0 RZ, [R2+URZ], RZ ;  /* 0x000000ff02ff79a7 */ /* 0x0023e200081004ff */
[----:B--2---:R-:W-:-:S13]  /*2260*/  LOP3.LUT P2, RZ, R6, 0x1, RZ, 0xc0, !PT ;  /* 0x0000000106ff7812 */ /* 0x004fda000784c0ff */
[----:B------:R-:W-:Y:S01]  /*2270*/  @P2 SHF.R.U32.HI R3, RZ, 0x10, R5 ;  /* 0x00000010ff032819 */ /* 0x000fe20000011605 */
[----:B------:R-:W-:Y:S01]  /*2280*/  VOTEU.ANY UP0, P2 ;  /* 0x0000000000ff7886 */ /* 0x000fe20001000100 */
[----:B------:R-:W-:Y:S02]  /*2290*/  @P2 MOV R10, R4 ;  /* 0x00000004000a2202 */ /* 0x000fe40000000f00 */
[----:B------:R-:W-:Y:S02]  /*22a0*/  @P2 R2UR.BROADCAST UR8, R3 ;  /* 0x00000000030822ca */ /* 0x000fe400008e0000 */
[----:B------:R-:W-:-:S11]  /*22b0*/  @P2 LOP3.LUT R9, R5, 0xffff, RZ, 0xc0, !PT ;  /* 0x0000ffff05092812 */ /* 0x000fd600078ec0ff */
[----:B------:R-:W-:Y:S01]  /*22c0*/  @UP0 UMOV UR36, UR8 ;  /* 0x0000000800240c82 */ /* 0x000fe20008000000 */
[----:B-1----:R-:W-:Y:S05]  /*22d0*/  @!P0 BRA `(.L_x_41) ;  /* 0x0000000000b88947 */ /* 0x002fea0003800000 */
[----:B------:R-:W3:Y:S01]  /*22e0*/  LDC.64 R4, c[0x0][0xb18] ;  /* 0x0002c600ff047b82 */ /* 0x000ee20000000a00 */
[----:B------:R-:W-:-:S07]  /*22f0*/  ISETP.NE.AND P3, PT, R35, 0x1, PT ;  /* 0x000000012300780c */ /* 0x000fce0003f65270 */
[----:B------:R-:W1:Y:S08]  /*2300*/  LDC.64 R6, c[0x0][0xb10] ;  /* 0x0002c400ff067b82 */ /* 0x000e700000000a00 */
[----:B------:R-:W2:Y:S08]  /*2310*/  LDC R18, c[0x0][0xb20] ;  /* 0x0002c800ff127b82 */ /* 0x000eb00000000800 */
[----:B------:R-:W4:Y:S01]  /*2320*/  LDC R19, c[0x0][0xb0c] ;  /* 0x0002c300ff137b82 */ /* 0x000f220000000800 */
[----:B---3--:R-:W-:Y:S01]  /*2330*/  IMAD.HI.U32 R21, R0, R5, RZ ;  /* 0x0000000500157227 */ /* 0x008fe200078e00ff */
[----:B------:R-:W-:-:S03]  /*2340*/  ISETP.NE.AND P0, PT, R4, 0x1, PT ;  /* 0x000000010400780c */ /* 0x000fc60003f05270 */
[----:B------:R-:W-:-:S03]  /*2350*/  IMAD.HI.U32 R5, R9, R5, RZ ;  /* 0x0000000509057227 */ /* 0x000fc600078e00ff */
[----:B------:R-:W3:Y:S01]  /*2360*/  LDC.64 R2, c[0x0][0xb28] ;  /* 0x0002ca00ff027b82 */ /* 0x000ee20000000a00 */
[----:B-1----:R-:W-:-:S04]  /*2370*/  IMAD.HI.U32 R22, R8, R6, RZ ;  /* 0x0000000608167227 */ /* 0x002fc800078e00ff */
[----:B------:R-:W-:Y:S01]  /*2380*/  IMAD.HI.U32 R23, R10, R6, RZ ;  /* 0x000000060a177227 */ /* 0x000fe200078e00ff */
[----:B------:R-:W-:Y:S02]  /*2390*/  SHF.R.U32.HI R22, RZ, R7, R22 ;  /* 0x00000007ff167219 */ /* 0x000fe40000011616 */
[-C--:B--2---:R-:W-:Y:S02]  /*23a0*/  SHF.R.U32.HI R21, RZ, R18.reuse, R21 ;  /* 0x00000012ff157219 */ /* 0x084fe40000011615 */
[----:B------:R-:W-:Y:S02]  /*23b0*/  SHF.R.U32.HI R5, RZ, R18, R5 ;  /* 0x00000012ff057219 */ /* 0x000fe40000011605 */
[----:B------:R-:W-:Y:S02]  /*23c0*/  SEL R21, R0, R21, !P0 ;  /* 0x0000001500157207 */ /* 0x000fe40004000000 */
[----:B------:R-:W-:Y:S02]  /*23d0*/  SHF.R.U32.HI R23, RZ, R7, R23 ;  /* 0x00000007ff177219 */ /* 0x000fe40000011617 */
[----:B----4-:R-:W-:-:S02]  /*23e0*/  ISETP.NE.AND P1, PT, R19, 0x1, PT ;  /* 0x000000011300780c */ /* 0x010fc40003f25270 */
[----:B------:R-:W-:Y:S02]  /*23f0*/  SEL R5, R9, R5, !P0 ;  /* 0x0000000509057207 */ /* 0x000fe40004000000 */
[----:B------:R-:W-:Y:S02]  /*2400*/  SEL R22, R8, R22, !P1 ;  /* 0x0000001608167207 */ /* 0x000fe40004800000 */
[----:B------:R-:W-:Y:S01]  /*2410*/  SEL R23, R10, R23, !P1 ;  /* 0x000000170a177207 */ /* 0x000fe20004800000 */
[----:B---3--:R-:W-:-:S04]  /*2420*/  IMAD.HI.U32 R20, R21, R2, RZ ;  /* 0x0000000215147227 */ /* 0x008fc800078e00ff */
        /* <DEDUP_REMOVED lines=10> */
[----:B------:R-:W-:-:S04]  /*24d0*/  @!P0 IMAD.HI.U32 R7, R23, R2, RZ ;  /* 0x0000000217078227 */ /* 0x000fc800078e00ff */
[----:B------:R-:W-:Y:S01]  /*24e0*/  IMAD.MOV R2, RZ, RZ, -R6 ;  /* 0x000000ffff027224 */ /* 0x000fe200078e0a06 */
[----:B------:R-:W-:Y:S02]  /*24f0*/  @!P0 SHF.R.U32.HI R3, RZ, R3, R7 ;  /* 0x00000003ff038219 */ /* 0x000fe40000011607 */
[----:B------:R-:W-:Y:S01]  /*2500*/  IADD3 R7, PT, PT, -R5, RZ, RZ ;  /* 0x000000ff05077210 */ /* 0x000fe20007ffe1ff */
[----:B------:R-:W-:Y:S01]  /*2510*/  IMAD R2, R35, R2, R5 ;  /* 0x0000000223027224 */ /* 0x000fe200078e0205 */
        /* <DEDUP_REMOVED lines=10> */
.L_x_41:
[----:B------:R-:W1:Y:S02]  /*25c0*/  LDCU UR8, c[0x0][0xb30] ;  /* 0x00016600ff0877ac */ /* 0x000e640008000800 */
[----:B-1----:R-:W-:-:S09]  /*25d0*/  UISETP.NE.AND UP0, UPT, UR8, 0x1, UPT ;  /* 0x000000010800788c */ /* 0x002fd2000bf05270 */
[----:B------:R-:W-:Y:S05]  /*25e0*/  BRA.U UP0, `(.L_x_42) ;  /* 0x0000000100407547 */ /* 0x000fea000b800000 */
[----:B------:R-:W1:Y:S08]  /*25f0*/  LDC.64 R4, c[0x0][0xb10] ;  /* 0x0002c400ff047b82 */ /* 0x000e700000000a00 */
[----:B------:R-:W2:Y:S08]  /*2600*/  LDC.64 R2, c[0x0][0xb18] ;  /* 0x0002c600ff027b82 */ /* 0x000eb00000000a00 */
[----:B------:R-:W4:Y:S08]  /*2610*/  LDC R6, c[0x0][0xb20] ;  /* 0x0002c800ff067b82 */ /* 0x000f300000000800 */
[----:B------:R-:W3:Y:S01]  /*2620*/  LDC R7, c[0x0][0xb0c] ;  /* 0x0002c300ff077b82 */ /* 0x000ee20000000800 */
[----:B-1----:R-:W-:-:S05]  /*2630*/  IMAD.HI.U32 R4, R10, R4, RZ ;  /* 0x000000040a047227 */ /* 0x002fca00078e00ff */
[----:B------:R-:W-:Y:S01]  /*2640*/  SHF.R.U32.HI R4, RZ, R5, R4 ;  /* 0x00000005ff047219 */ /* 0x000fe20000011604 */
[----:B--2---:R-:W-:Y:S01]  /*2650*/  IMAD.HI.U32 R3, R9, R3, RZ ;  /* 0x0000000309037227 */ /* 0x004fe200078e00ff */
[----:B------:R-:W-:-:S04]  /*2660*/  ISETP.NE.AND P0, PT, R2, 0x1, PT ;  /* 0x000000010200780c */ /* 0x000fc80003f05270 */
[----:B----4-:R-:W-:-:S04]  /*2670*/  SHF.R.U32.HI R3, RZ, R6, R3 ;  /* 0x00000006ff037219 */ /* 0x010fc80000011603 */
[----:B------:R-:W-:Y:S02]  /*2680*/  SEL R3, R9, R3, !P0 ;  /* 0x0000000309037207 */ /* 0x000fe40004000000 */
[----:B---3--:R-:W-:-:S04]  /*2690*/  ISETP.NE.AND P1, PT, R7, 0x1, PT ;  /* 0x000000010700780c */ /* 0x008fc80003f25270 */
[----:B------:R-:W-:-:S05]  /*26a0*/  SEL R4, R10, R4, !P1 ;  /* 0x000000040a047207 */ /* 0x000fca0004800000 */
[----:B------:R-:W-:Y:S02]  /*26b0*/  IMAD.IADD R5, R3, 0x1, -R4 ;  /* 0x0000000103057824 */ /* 0x000fe400078e0a04 */
[----:B------:R-:W-:Y:S02]  /*26c0*/  IMAD.IADD R3, R4, 0x1, -R3 ;  /* 0x0000000104037824 */ /* 0x000fe400078e0a03 */
[----:B------:R-:W-:Y:S02]  /*26d0*/  IMAD R10, R5, R7, R10 ;  /* 0x00000007050a7224 */ /* 0x000fe400078e020a */
[----:B------:R-:W-:-:S07]  /*26e0*/  IMAD R9, R3, R2, R9 ;  /* 0x0000000203097224 */ /* 0x000fce00078e0209 */
.L_x_42:
[----:B------:R-:W-:Y:S01]  /*26f0*/  VIADD R14, R14, 0x1 ;  /* 0x000000010e0e7836 */ /* 0x000fe20000000000 */
[----:B------:R-:W-:Y:S01]  /*2700*/  UPLOP3.LUT UP5, UPT, UPT, UPT, UPT, 0x80, 0x8 ;  /* 0x000000000008789c */ /* 0x000fe20003faf070 */
[----:B------:R-:W-:Y:S02]  /*2710*/  IMAD.IADD R23, R10, 0x1, R51 ;  /* 0x000000010a177824 */ /* 0x000fe400078e0233 */
[----:B------:R-:W-:Y:S01]  /*2720*/  IMAD.IADD R22, R9, 0x1, R50 ;  /* 0x0000000109167824 */ /* 0x000fe200078e0232 */
[----:B------:R-:W-:-:S04]  /*2730*/  ISETP.NE.AND P0, PT, R14, 0x2, PT ;  /* 0x000000020e00780c */ /* 0x000fc80003f05270 */
[----:B------:R-:W-:Y:S02]  /*2740*/  SEL R2, RZ, 0x1, P0 ;  /* 0x00000001ff027807 */ /* 0x000fe40000000000 */
[----:B------:R-:W-:Y:S02]  /*2750*/  SEL R14, R14, RZ, P0 ;  /* 0x000000ff0e0e7207 */ /* 0x000fe40000000000 */
[----:B------:R-:W-:Y:S01]  /*2760*/  LOP3.LUT R13, R13, R2, RZ, 0x3c, !PT ;  /* 0x000000020d0d7212 */ /* 0x000fe200078e3cff */
[----:B------:R-:W-:Y:S06]  /*2770*/  @P2 BRA `(.L_x_43) ;  /* 0xfffffff000542947 */ /* 0x000fec000383ffff */
[----:B------:R-:W-:Y:S01]  /*2780*/  UIADD3 UR5, UPT, UPT, UR5, 0x88, URZ ;  /* 0x0000008805057890 */ /* 0x000fe2000fffe0ff */
[----:B------:R-:W-:-:S03]  /*2790*/  SHF.L.U32 R2, R15, 0x1f, RZ ;  /* 0x0000001f0f027819 */ /* 0x000fc600000006ff */
[----:B------:R-:W-:-:S09]  /*27a0*/  ULEA UR4, UR24, UR5, 0x3 ;  /* 0x0000000518047291 */ /* 0x000fd2000f8e18ff */
[----:B------:R-:W1:Y:S02]  /*27b0*/  SYNCS.PHASECHK.TRANS64.TRYWAIT P0, [UR4], R2 ;  /* 0x00000002ff0075a7 */ /* 0x000e640008001104 */
[----:B-1----:R-:W-:Y:S05]  /*27c0*/  @!P0 BRA `(.L_x_44) ;  /* 0x0000006c00248947 */ /* 0x002fea0003800000 */
.L_x_150:
[----:B------:R-:W-:-:S04]  /*27d0*/  UIADD3 UR6, UPT, UPT, UR24, 0x1, URZ ;  /* 0x0000000118067890 */ /* 0x000fc8000fffe0ff */
[----:B------:R-:W-:-:S04]  /*27e0*/  UISETP.NE.AND UP0, UPT, UR6, 0x11, UPT ;  /* 0x000000110600788c */ /* 0x000fc8000bf05270 */
[----:B------:R-:W-:Y:S02]  /*27f0*/  USEL UR7, URZ, 0x1, UP0 ;  /* 0x00000001ff077887 */ /* 0x000fe40008000000 */
[----:B------:R-:W-:-:S04]  /*2800*/  USEL UR6, UR6, URZ, UP0 ;  /* 0x000000ff06067287 */ /* 0x000fc80008000000 */
[----:B------:R-:W-:Y:S01]  /*2810*/  ULEA UR4, UR6, UR5, 0x3 ;  /* 0x0000000506047291 */ /* 0x000fe2000f8e18ff */
[----:B-1----:R-:W-:-:S04]  /*2820*/  LOP3.LUT R2, R15, UR7, RZ, 0x3c, !PT ;  /* 0x000000070f027c12 */ /* 0x002fc8000f8e3cff */
[----:B------:R-:W-:-:S04]  /*2830*/  SHF.L.U32 R3, R2, 0x1f, RZ ;  /* 0x0000001f02037819 */ /* 0x000fc800000006ff */
[----:B------:R-:W1:Y:S02]  /*2840*/  SYNCS.PHASECHK.TRANS64.TRYWAIT P0, [UR4], R3 ;  /* 0x00000003ff0075a7 */ /* 0x000e640008001104 */
[----:B-1----:R-:W-:Y:S05]  /*2850*/  @!P0 BRA `(.L_x_45) ;  /* 0x0000006c00188947 */ /* 0x002fea0003800000 */
.L_x_152:
[----:B------:R-:W-:-:S04]  /*2860*/  UIADD3 UR6, UPT, UPT, UR6, 0x1, URZ ;  /* 0x0000000106067890 */ /* 0x000fc8000fffe0ff */
[----:B------:R-:W-:-:S04]  /*2870*/  UISETP.NE.AND UP0, UPT, UR6, 0x11, UPT ;  /* 0x000000110600788c */ /* 0x000fc8000bf05270 */
[----:B------:R-:W-:Y:S02]  /*2880*/  USEL UR7, URZ, 0x1, UP0 ;  /* 0x00000001ff077887 */ /* 0x000fe40008000000 */
[----:B------:R-:W-:-:S04]  /*2890*/  USEL UR6, UR6, URZ, UP0 ;  /* 0x000000ff06067287 */ /* 0x000fc80008000000 */
[----:B------:R-:W-:Y:S01]  /*28a0*/  ULEA UR4, UR6, UR5, 0x3 ;  /* 0x0000000506047291 */ /* 0x000fe2000f8e18ff */
[----:B------:R-:W-:-:S04]  /*28b0*/  LOP3.LUT R2, R2, UR7, RZ, 0x3c, !PT ;  /* 0x0000000702027c12 */ /* 0x000fc8000f8e3cff */
[----:B-1----:R-:W-:-:S04]  /*28c0*/  SHF.L.U32 R3, R2, 0x1f, RZ ;  /* 0x0000001f02037819 */ /* 0x002fc800000006ff */
[----:B------:R-:W1:Y:S02]  /*28d0*/  SYNCS.PHASECHK.TRANS64.TRYWAIT P0, [UR4], R3 ;  /* 0x00000003ff0075a7 */ /* 0x000e640008001104 */
[----:B-1----:R-:W-:Y:S05]  /*28e0*/  @!P0 BRA `(.L_x_46) ;  /* 0x0000006c000c8947 */ /* 0x002fea0003800000 */
.L_x_154:
        /* <DEDUP_REMOVED lines=9> */
.L_x_156:
        /* <DEDUP_REMOVED lines=9> */
.L_x_158:
        /* <DEDUP_REMOVED lines=9> */
.L_x_160:
        /* <DEDUP_REMOVED lines=9> */
.L_x_162:
        /* <DEDUP_REMOVED lines=9> */
.L_x_164:
        /* <DEDUP_REMOVED lines=9> */
.L_x_166:
        /* <DEDUP_REMOVED lines=9> */
.L_x_168:
        /* <DEDUP_REMOVED lines=9> */
.L_x_170:
        /* <DEDUP_REMOVED lines=9> */
.L_x_172:
        /* <DEDUP_REMOVED lines=9> */
.L_x_174:
        /* <DEDUP_REMOVED lines=9> */
.L_x_176:
        /* <DEDUP_REMOVED lines=9> */
.L_x_178:
        /* <DEDUP_REMOVED lines=9> */
.L_x_180:
[----:B------:R-:W-:-:S04]  /*3040*/  UIADD3 UR6, UPT, UPT, UR6, 0x1, URZ ;  /* 0x0000000106067890 */ /* 0x000fc8000fffe0ff */
[----:B------:R-:W-:-:S04]  /*3050*/  UISETP.NE.AND UP0, UPT, UR6, 0x11, UPT ;  /* 0x000000110600788c */ /* 0x000fc8000bf05270 */
[----:B------:R-:W-:Y:S02]  /*3060*/  USEL UR4, URZ, 0x1, UP0 ;  /* 0x00000001ff047887 */ /* 0x000fe40008000000 */
[----:B------:R-:W-:-:S04]  /*3070*/  USEL UR6, UR6, URZ, UP0 ;  /* 0x000000ff06067287 */ /* 0x000fc80008000000 */
[----:B------:R-:W-:Y:S01]  /*3080*/  ULEA UR6, UR6, UR5, 0x3 ;  /* 0x0000000506067291 */ /* 0x000fe2000f8e18ff */
[----:B------:R-:W-:-:S04]  /*3090*/  LOP3.LUT R2, R2, UR4, RZ, 0x3c, !PT ;  /* 0x0000000402027c12 */ /* 0x000fc8000f8e3cff */
[----:B------:R-:W-:Y:S01]  /*30a0*/  SHF.L.U32 R2, R2, 0x1f, RZ ;  /* 0x0000001f02027819 */ /* 0x000fe200000006ff */
[----:B-1-3--:R-:W-:-:S07]  /*30b0*/  IMAD.U32 R0, RZ, RZ, UR6 ;  /* 0x00000006ff007e24 */ /* 0x00afce000f8e00ff */
.L_x_60:
[----:B-1----:R1:W2:Y:S02]  /*30c0*/  SYNCS.PHASECHK.TRANS64.TRYWAIT P0, [R0+URZ], R2 ;  /* 0x00000002000075a7 */ /* 0x0022a400080011ff */
[----:B--2---:R-:W-:Y:S05]  /*30d0*/  @!P0 NANOSLEEP.SYNCS 0x989680 ;  /* 0x009896800000895d */ /* 0x004fea0003900000 */
[----:B------:R-:W2:Y:S02]  /*30e0*/  @!P0 SYNCS.PHASECHK.TRANS64 P0, [R0+URZ], R2 ;  /* 0x00000002000085a7 */ /* 0x000ea400080010ff */
[----:B--2---:R-:W-:Y:S05]  /*30f0*/  @P0 EXIT ;  /* 0x000000000000094d */ /* 0x004fea0003800000 */
[----:B------:R-:W-:Y:S05]  /*3100*/  BRA `(.L_x_60) ;  /* 0xfffffffc00ec7947 */ /* 0x000fea000383ffff */
.L_x_23:
[----:B------:R-:W-:-:S04]  /*3110*/  UISETP.NE.AND UP1, UPT, UR4, URZ, UPT ;  /* 0x000000ff0400728c */ /* 0x000fc8000bf25270 */
[----:B------:R-:W-:-:S09]  /*3120*/  UISETP.NE.OR UP1, UPT, UR12, 0x1, UP1 ;  /* 0x000000010c00788c */ /* 0x000fd20008f25670 */
[----:B------:R-:W-:Y:S05]  /*3130*/  BRA.U UP1, `(.L_x_61) ;  /* 0x00000005014c7547 */ /* 0x000fea000b800000 */
[----:B------:R-:W-:Y:S01]  /*3140*/  HFMA2 R11, -RZ, RZ, 0, 0 ;  /* 0x00000000ff0b7431 */ /* 0x000fe200000001ff */
[----:B------:R-:W-:Y:S01]  /*3150*/  ISETP.GE.U32.AND P2, PT, R10, 0x2, PT ;  /* 0x000000020a00780c */ /* 0x000fe20003f46070 */
[----:B------:R-:W-:Y:S01]  /*3160*/  IMAD.MOV.U32 R12, RZ, RZ, 0x1 ;  /* 0x00000001ff0c7424 */ /* 0x000fe200078e00ff */
[----:B------:R-:W-:Y:S01]  /*3170*/  CS2R R8, SRZ ;  /* 0x0000000000087805 */ /* 0x000fe2000001ff00 */
[----:B------:R-:W-:Y:S01]  /*3180*/  IMAD.MOV.U32 R3, RZ, RZ, RZ ;  /* 0x000000ffff037224 */ /* 0x000fe200078e00ff */
[----:B------:R-:W-:Y:S01]  /*3190*/  UMOV UR6, 0x400 ;  /* 0x0000040000067882 */ /* 0x000fe20000000000 */
[----:B------:R-:W-:Y:S01]  /*31a0*/  UMOV UR7, URZ ;  /* 0x000000ff00077c82 */ /* 0x000fe20008000000 */
[----:B------:R-:W-:-:S12]  /*31b0*/  ULEA UR6, UR4, UR6, 0x18 ;  /* 0x0000000604067291 */ /* 0x000fd8000f8ec0ff */
.L_x_65:
[----:B------:R-:W-:Y:S02]  /*31c0*/  LEA R0, R3, UR6, 0x3 ;  /* 0x0000000603007c11 */ /* 0x000fe4000f8e18ff */
[----:B------:R-:W-:-:S03]  /*31d0*/  SHF.L.U32 R4, R8, 0x1f, RZ ;  /* 0x0000001f08047819 */ /* 0x000fc600000006ff */
[----:B------:R-:W-:Y:S01]  /*31e0*/  VIADD R5, R0, 0x1c0 ;  /* 0x000001c000057836 */ /* 0x000fe20000000000 */
[----:B------:R-:W1:Y:S02]  /*31f0*/  SYNCS.PHASECHK.TRANS64.TRYWAIT P0, [R0+URZ+0x1b0], R4 ;  /* 0x0001b004000075a7 */ /* 0x000e6400080011ff */
[----:B-1----:R-:W-:Y:S05]  /*3200*/  @!P0 BRA `(.L_x_62) ;  /* 0x0000006800148947 */ /* 0x002fea0003800000 */
.L_x_181:
[----:B------:R-:W-:Y:S01]  /*3210*/  ULEA UR5, UR7, UR6, 0x3 ;  /* 0x0000000607057291 */ /* 0x000fe2000f8e18ff */
[----:B-1----:R-:W-:Y:S01]  /*3220*/  PRMT R0, RZ, 0x654, R5 ;  /* 0x00000654ff007816 */ /* 0x002fe20000000005 */
[----:B------:R-:W-:Y:S01]  /*3230*/  @!P2 IMAD.MOV.U32 R4, RZ, RZ, 0x10 ;  /* 0x00000010ff04a424 */ /* 0x000fe200078e00ff */
[----:B------:R-:W-:Y:S01]  /*3240*/  SHF.L.U32 R5, R12, 0x1f, RZ ;  /* 0x0000001f0c057819 */ /* 0x000fe200000006ff */
[----:B------:R-:W-:Y:S01]  /*3250*/  UIADD3 UR4, UPT, UPT, UR5, 0x150, URZ ;  /* 0x0000015005047890 */ /* 0x000fe2000fffe0ff */
[----:B------:R1:W-:Y:S05]  /*3260*/  SYNCS.ARRIVE.TRANS64.RED.A1T0 RZ, [R0+URZ], RZ ;  /* 0x000000ff00ff79a7 */ /* 0x0003ea00081004ff */
[----:B------:R-:W-:Y:S01]  /*3270*/  IMAD.U32 R6, RZ, RZ, UR4 ;  /* 0x00000004ff067e24 */ /* 0x000fe2000f8e00ff */
[----:B------:R-:W2:Y:S04]  /*3280*/  SYNCS.PHASECHK.TRANS64.TRYWAIT P0, [UR5+0x160], R5 ;  /* 0x00016005ff0075a7 */ /* 0x000ea80008001105 */
[----:B------:R-:W-:Y:S01]  /*3290*/  PRMT R6, R10, 0x654, R6 ;  /* 0x000006540a067816 */ /* 0x000fe20000000006 */
[----:B-12---:R-:W-:Y:S06]  /*32a0*/  @!P0 BRA `(.L_x_63) ;  /* 0x0000006800008947 */ /* 0x006fec0003800000 */
.L_x_183:
[----:B------:R-:W-:Y:S01]  /*32b0*/  ULEA UR4, UR7, UR6, 0x4 ;  /* 0x0000000607047291 */ /* 0x000fe2000f8e20ff */
[----:B------:R-:W-:Y:S01]  /*32c0*/  SEL R2, R6, R2, !P2 ;  /* 0x0000000206027207 */ /* 0x000fe20005000000 */
[----:B------:R-:W-:Y:S01]  /*32d0*/  UIADD3 UR5, UPT, UPT, UR5, 0x150, URZ ;  /* 0x0000015005057890 */ /* 0x000fe2000fffe0ff */
[----:B-1----:R-:W-:Y:S01]  /*32e0*/  LEA R0, R11, UR6, 0x3 ;  /* 0x000000060b007c11 */ /* 0x002fe2000f8e18ff */
[----:B------:R-:W-:Y:S01]  /*32f0*/  UIADD3 UR4, UPT, UPT, UR4, 0x1e0, URZ ;  /* 0x000001e004047890 */ /* 0x000fe2000fffe0ff */
[----:B------:R1:W-:Y:S01]  /*3300*/  @!P2 SYNCS.ARRIVE.TRANS64.RED RZ, [R2+URZ], R4 ;  /* 0x0000000402ffa9a7 */ /* 0x0003e200080004ff */
[----:B------:R-:W-:Y:S01]  /*3310*/  UIADD3 UR7, UPT, UPT, UR7, 0x1, URZ ;  /* 0x0000000107077890 */ /* 0x000fe2000fffe0ff */
[----:B------:R-:W-:-:S03]  /*3320*/  VIADD R3, R3, 0x1 ;  /* 0x0000000103037836 */ /* 0x000fc60000000000 */
[----:B------:R-:W-:Y:S02]  /*3330*/  UISETP.NE.AND UP0, UPT, UR7, 0x2, UPT ;  /* 0x000000020700788c */ /* 0x000fe4000bf05270 */
[----:B------:R-:W-:Y:S01]  /*3340*/  ISETP.NE.AND P0, PT, R3, 0x2, PT ;  /* 0x000000020300780c */ /* 0x000fe20003f05270 */
[----:B------:R-:W-:Y:S06]  /*3350*/  UGETNEXTWORKID.BROADCAST [UR4], [UR5] ;  /* 0x00000000040073ca */ /* 0x000fec0008000100 */
[----:B------:R-:W-:Y:S02]  /*3360*/  USEL UR4, URZ, 0x1, UP0 ;  /* 0x00000001ff047887 */ /* 0x000fe40008000000 */
[----:B------:R-:W-:-:S04]  /*3370*/  USEL UR7, UR7, URZ, UP0 ;  /* 0x000000ff07077287 */ /* 0x000fc80008000000 */
[----:B------:R-:W-:Y:S02]  /*3380*/  LOP3.LUT R12, R12, UR4, RZ, 0x3c, !PT ;  /* 0x000000040c0c7c12 */ /* 0x000fe4000f8e3cff */
[----:B-1----:R-:W-:-:S04]  /*3390*/  SHF.L.U32 R4, R9, 0x1f, RZ ;  /* 0x0000001f09047819 */ /* 0x002fc800000006ff */
[----:B------:R-:W1:Y:S02]  /*33a0*/  SYNCS.PHASECHK.TRANS64.TRYWAIT P1, [R0+URZ+0x150], R4 ;  /* 0x00015004000075a7 */ /* 0x000e6400080211ff */
[----:B-1----:R-:W-:Y:S05]  /*33b0*/  @!P1 BRA `(.L_x_64) ;  /* 0x0000006400d49947 */ /* 0x002fea0003800000 */
.L_x_184:
[----:B-1----:R-:W-:Y:S01]  /*33c0*/  LEA R4, R11, UR6, 0x4 ;  /* 0x000000060b047c11 */ /* 0x002fe2000f8e20ff */
[----:B------:R-:W-:Y:S01]  /*33d0*/  VIADD R0, R0, 0x160 ;  /* 0x0000016000007836 */ /* 0x000fe20000000000 */
[----:B------:R-:W-:Y:S01]  /*33e0*/  SEL R3, R3, RZ, P0 ;  /* 0x000000ff03037207 */ /* 0x000fe20000000000 */
[----:B------:R-:W-:-:S03]  /*33f0*/  VIADD R11, R11, 0x1 ;  /* 0x000000010b0b7836 */ /* 0x000fc60000000000 */
[----:B------:R-:W1:Y:S01]  /*3400*/  LDS.128 R4, [R4+0x1e0] ;  /* 0x0001e00004047984 */ /* 0x000e620000000c00 */
[----:B------:R-:W-:Y:S02]  /*3410*/  PRMT R0, RZ, 0x654, R0 ;  /* 0x00000654ff007816 */ /* 0x000fe40000000000 */
[C---:B------:R-:W-:Y:S01]  /*3420*/  ISETP.NE.AND P1, PT, R11.reuse, 0x2, PT ;  /* 0x000000020b00780c */ /* 0x040fe20003f25270 */
[----:B------:R-:W-:Y:S01]  /*3430*/  @!PT LDS RZ, [RZ] ;  /* 0x00000000fffff984 */ /* 0x000fe20000000800 */
[----:B------:R-:W-:Y:S01]  /*3440*/  @!PT LDS RZ, [RZ] ;  /* 0x00000000fffff984 */ /* 0x000fe20000000800 */
[----:B------:R-:W-:Y:S01]  /*3450*/  @!PT LDS RZ, [RZ] ;  /* 0x00000000fffff984 */ /* 0x000fe20000000800 */
[----:B------:R-:W-:Y:S01]  /*3460*/  @!PT LDS RZ, [RZ] ;  /* 0x00000000fffff984 */ /* 0x000fe20000000800 */
[----:B------:R2:W-:Y:S06]  /*3470*/  MEMBAR.ALL.CTA ;  /* 0x0000000000007992 */ /* 0x0005ec0000008000 */
[----:B--2---:R-:W2:Y:S01]  /*3480*/  FENCE.VIEW.ASYNC.S ;  /* 0x00000000000073c6 */ /* 0x004ea20000000000 */
[----:B------:R-:W-:Y:S01]  /*3490*/  SEL R11, R11, RZ, P1 ;  /* 0x000000ff0b0b7207 */ /* 0x000fe20000800000 */
[----:B--2---:R2:W-:Y:S01]  /*34a0*/  SYNCS.ARRIVE.TRANS64.RED.A1T0 RZ, [R0+URZ], RZ ;  /* 0x000000ff00ff79a7 */ /* 0x0045e200081004ff */
[----:B-1----:R-:W-:-:S02]  /*34b0*/  LOP3.LUT P3, RZ, R6, 0x1, RZ, 0xc0, !PT ;  /* 0x0000000106ff7812 */ /* 0x002fc4000786c0ff */
[----:B------:R-:W-:-:S04]  /*34c0*/  SEL R4, RZ, 0x1, P1 ;  /* 0x00000001ff047807 */ /* 0x000fc80000800000 */
[----:B------:R-:W-:Y:S02]  /*34d0*/  LOP3.LUT R9, R9, R4, RZ, 0x3c, !PT ;  /* 0x0000000409097212 */ /* 0x000fe400078e3cff */
[----:B--2---:R-:W-:-:S04]  /*34e0*/  SEL R0, RZ, 0x1, P0 ;  /* 0x00000001ff007807 */ /* 0x004fc80000000000 */
[----:B------:R-:W-:Y:S01]  /*34f0*/  LOP3.LUT R8, R8, R0, RZ, 0x3c, !PT ;  /* 0x0000000008087212 */ /* 0x000fe200078e3cff */
[----:B------:R-:W-:Y:S06]  /*3500*/  @P3 BRA `(.L_x_65) ;  /* 0xfffffffc002c3947 */ /* 0x000fec000383ffff */
[----:B------:R-:W-:Y:S01]  /*3510*/  ULEA UR5, UR7, UR6, 0x3 ;  /* 0x0000000607057291 */ /* 0x000fe2000f8e18ff */
[----:B------:R-:W-:-:S08]  /*3520*/  SHF.L.U32 R2, R12, 0x1f, RZ ;  /* 0x0000001f0c027819 */ /* 0x000fd000000006ff */
[----:B------:R-:W1:Y:S02]  /*3530*/  SYNCS.PHASECHK.TRANS64 P0, [UR5+0x160], R2 ;  /* 0x00016002ff0075a7 */ /* 0x000e640008001005 */
[----:B-1----:R-:W-:Y:S05]  /*3540*/  @P0 BRA `(.L_x_66) ;  /* 0x0000000000080947 */ /* 0x002fea0003800000 */
[----:B------:R-:W1:Y:S02]  /*3550*/  SYNCS.PHASECHK.TRANS64.TRYWAIT P0, [UR5+0x160], R2 ;  /* 0x00016002ff0075a7 */ /* 0x000e640008001105 */
[----:B-1----:R-:W-:Y:S05]  /*3560*/  @!P0 BRA `(.L_x_67) ;  /* 0x00000064007c8947 */ /* 0x002fea0003800000 */
.L_x_66:
[----:B------:R-:W-:-:S04]  /*3570*/  UIADD3 UR4, UPT, UPT, UR7, 0x1, URZ ;  /* 0x0000000107047890 */ /* 0x000fc8000fffe0ff */
[----:B------:R-:W-:-:S04]  /*3580*/  UISETP.NE.AND UP0, UPT, UR4, 0x2, UPT ;  /* 0x000000020400788c */ /* 0x000fc8000bf05270 */
[----:B------:R-:W-:Y:S02]  /*3590*/  USEL UR8, URZ, 0x1, UP0 ;  /* 0x00000001ff087887 */ /* 0x000fe40008000000 */
[----:B------:R-:W-:-:S04]  /*35a0*/  USEL UR4, UR4, URZ, UP0 ;  /* 0x000000ff04047287 */ /* 0x000fc80008000000 */
[----:B------:R-:W-:Y:S01]  /*35b0*/  ULEA UR4, UR4, UR6, 0x3 ;  /* 0x0000000604047291 */ /* 0x000fe2000f8e18ff */
[----:B-1----:R-:W-:-:S04]  /*35c0*/  LOP3.LUT R2, R12, UR8, RZ, 0x3c, !PT ;  /* 0x000000080c027c12 */ /* 0x002fc8000f8e3cff */
[----:B------:R-:W-:-:S04]  /*35d0*/  SHF.L.U32 R0, R2, 0x1f, RZ ;  /* 0x0000001f02007819 */ /* 0x000fc800000006ff */
[----:B------:R-:W1:Y:S02]  /*35e0*/  SYNCS.PHASECHK.TRANS64 P0, [UR4+0x160], R0 ;  /* 0x00016000ff0075a7 */ /* 0x000e640008001004 */
[----:B-1----:R-:W-:Y:S05]  /*35f0*/  @P0 EXIT ;  /* 0x000000000000094d */ /* 0x002fea0003800000 */
[----:B------:R-:W-:Y:S02]  /*3600*/  SHF.L.U32 R2, R2, 0x1f, RZ ;  /* 0x0000001f02027819 */ /* 0x000fe400000006ff */
[----:B------:R-:W-:-:S07]  /*3610*/  MOV R0, UR4 ;  /* 0x0000000400007c02 */ /* 0x000fce0008000f00 */
.L_x_68:
[----:B-1----:R1:W2:Y:S02]  /*3620*/  SYNCS.PHASECHK.TRANS64.TRYWAIT P0, [R0+URZ+0x160], R2 ;  /* 0x00016002000075a7 */ /* 0x0022a400080011ff */
[----:B--2---:R-:W-:Y:S05]  /*3630*/  @!P0 NANOSLEEP.SYNCS 0x989680 ;  /* 0x009896800000895d */ /* 0x004fea0003900000 */
[----:B------:R-:W2:Y:S02]  /*3640*/  @!P0 SYNCS.PHASECHK.TRANS64 P0, [R0+URZ+0x160], R2 ;  /* 0x00016002000085a7 */ /* 0x000ea400080010ff */
[----:B--2---:R-:W-:Y:S05]  /*3650*/  @P0 EXIT ;  /* 0x000000000000094d */ /* 0x004fea0003800000 */
[----:B------:R-:W-:Y:S05]  /*3660*/  BRA `(.L_x_68) ;  /* 0xfffffffc00ec7947 */ /* 0x000fea000383ffff */
.L_x_61:
[----:B------:R-:W-:Y:S05]  /*3670*/  BRA.U UP4, `(.L_x_69) ;  /* 0x0000001104d87547 */ /* 0x000fea000b800000 */
[----:B------:R-:W-:Y:S01]  /*3680*/  UMOV UR5, 0x40 ;  /* 0x0000004000057882 */ /* 0x000fe20000000000 */
[----:B------:R-:W-:Y:S01]  /*3690*/  NOP ;  /* 0x0000000000007918 */ /* 0x000fe20000000000 */
[----:B------:R-:W-:Y:S01]  /*36a0*/  ULEA UR5, UR4, UR5, 0x18 ;  /* 0x0000000504057291 */ /* 0x000fe2000f8ec0ff */
[----:B------:R-:W-:Y:S02]  /*36b0*/  UMOV UR8, 0x400 ;  /* 0x0000040000087882 */ /* 0x000fe40000000000 */
[----:B------:R-:W-:-:S06]  /*36c0*/  ULEA UR8, UR4, UR8, 0x18 ;  /* 0x0000000804087291 */ /* 0x000fcc000f8ec0ff */
[----:B------:R-:W1:Y:S02]  /*36d0*/  LDS.U8 R2, [UR5+0x1c] ;  /* 0x00001c05ff027984 */ /* 0x000e640008000000 */
[----:B-1----:R-:W-:-:S13]  /*36e0*/  ISETP.NE.AND P0, PT, R2, RZ, PT ;  /* 0x000000ff0200720c */ /* 0x002fda0003f05270 */
[----:B------:R-:W-:Y:S05]  /*36f0*/  @P0 BRA `(.L_x_70) ;  /* 0x0000000400080947 */ /* 0x000fea0003800000 */
[----:B------:R-:W-:Y:S02]  /*3700*/  UISETP.NE.U32.AND UP0, UPT, UR7, 0x1, UPT ;  /* 0x000000010700788c */ /* 0x000fe4000bf05070 */
[----:B------:R-:W-:-:S07]  /*3710*/  UIADD3 UR9, UPT, UPT, UR5, 0x8, URZ ;  /* 0x0000000805097890 */ /* 0x000fce000fffe0ff */
[----:B------:R-:W-:Y:S05]  /*3720*/  BRA.U !UP0, `(.L_x_71) ;  /* 0x00000001089c7547 */ /* 0x000fea000b800000 */
[----:B------:R-:W-:Y:S01]  /*3730*/  ELECT P0, URZ, PT ;  /* 0x0000000000ff782f */ /* 0x000fe20003800000 */
[----:B------:R-:W-:-:S12]  /*3740*/  BSSY B0, `(.L_x_71) ;  /* 0x0000025000007945 */ /* 0x000fd80003800000 */
[----:B------:R-:W-:Y:S05]  /*3750*/  @!P0 BRA `(.L_x_72) ;  /* 0x00000000008c8947 */ /* 0x000fea0003800000 */
[----:B------:R-:W-:-:S05]  /*3760*/  UMOV UR4, 0x10 ;  /* 0x0000001000047882 */ /* 0x000fca0000000000 */
[----:B------:R-:W-:Y:S04]  /*3770*/  DEPBAR.LE SB1, 0x36 ;  /* 0x00009d800000791a */ /* 0x000fe80000000000 */
[----:B------:R-:W1:Y:S02]  /*3780*/  UTCATOMSWS.2CTA.FIND_AND_SET.ALIGN UP1, UR4, UR4 ;  /* 0x00000004000475e3 */ /* 0x000e640008220800 */
[----:B-1----:R-:W-:Y:S01]  /*3790*/  MOV R10, UR4 ;  /* 0x00000004000a7c02 */ /* 0x002fe20008000f00 */
[----:B------:R-:W-:Y:S06]  /*37a0*/  BRA.U UP1, `(.L_x_73) ;  /* 0x0000000101187547 */ /* 0x000fec000b800000 */
.L_x_74:
[----:B------:R-:W-:Y:S05]  /*37b0*/  NANOSLEEP 0x64 ;  /* 0x000000640000795d */ /* 0x000fea0003800000 */
[----:B------:R-:W-:-:S05]  /*37c0*/  UMOV UR4, 0x10 ;  /* 0x0000001000047882 */ /* 0x000fca0000000000 */
[----:B------:R-:W-:Y:S04]  /*37d0*/  DEPBAR.LE SB1, 0x36 ;  /* 0x00009d800000791a */ /* 0x000fe80000000000 */
[----:B------:R-:W1:Y:S02]  /*37e0*/  UTCATOMSWS.2CTA.FIND_AND_SET.ALIGN UP1, UR4, UR4 ;  /* 0x00000004000475e3 */ /* 0x000e640008220800 */
[----:B-1----:R-:W-:Y:S01]  /*37f0*/  MOV R10, UR4 ;  /* 0x00000004000a7c02 */ /* 0x002fe20008000f00 */
[----:B------:R-:W-:Y:S05]  /*3800*/  BRA.U !UP1, `(.L_x_74) ;  /* 0xfffffffd09e87547 */ /* 0x000fea000b83ffff */
.L_x_73:
[----:B------:R-:W1:Y:S01]  /*3810*/  LDS R5, [UR5+0x10] ;  /* 0x00001005ff057984 */ /* 0x000e620008000800 */
[----:B------:R-:W-:Y:S01]  /*3820*/  IMAD.U32 R3, RZ, RZ, UR8 ;  /* 0x00000008ff037e24 */ /* 0x000fe2000f8e00ff */
[----:B------:R-:W-:-:S03]  /*3830*/  MOV R2, UR6 ;  /* 0x0000000600027c02 */ /* 0x000fc60008000f00 */
[----:B------:R-:W-:Y:S01]  /*3840*/  VIADD R3, R3, 0x200 ;  /* 0x0000020003037836 */ /* 0x000fe20000000000 */
[----:B-1----:R-:W-:-:S04]  /*3850*/  SHF.L.U32 R5, R5, 0x1f, RZ ;  /* 0x0000001f05057819 */ /* 0x002fc800000006ff */
[----:B------:R-:W1:Y:S02]  /*3860*/  SYNCS.PHASECHK.TRANS64.TRYWAIT P0, [UR5+0x8], R5 ;  /* 0x00000805ff0075a7 */ /* 0x000e640008001105 */
[----:B-1----:R-:W-:Y:S05]  /*3870*/  @P0 BRA `(.L_x_75) ;  /* 0x0000000000080947 */ /* 0x002fea0003800000 */
[----:B------:R-:W1:Y:S02]  /*3880*/  SYNCS.PHASECHK.TRANS64.TRYWAIT P0, [UR5+0x8], R5 ;  /* 0x00000805ff0075a7 */ /* 0x000e640008001105 */
[----:B-1----:R-:W-:Y:S05]  /*3890*/  @!P0 BRA `(.L_x_76) ;  /* 0x0000006000c88947 */ /* 0x002fea0003800000 */
.L_x_75:
[----:B-1----:R-:W-:Y:S01]  /*38a0*/  HFMA2 R4, -RZ, RZ, 0, 5.9604644775390625e-08 ;  /* 0x00000001ff047431 */ /* 0x002fe200000001ff */
[----:B------:R-:W-:Y:S01]  /*38b0*/  UPRMT UR4, UR6, 0x654, UR9 ;  /* 0x0000065406047896 */ /* 0x000fe20008000009 */
[----:B------:R-:W-:Y:S01]  /*38c0*/  IMAD.MOV.U32 R7, RZ, RZ, 0xffff ;  /* 0x0000ffffff077424 */ /* 0x000fe200078e00ff */
[----:B------:R-:W-:Y:S01]  /*38d0*/  PRMT R2, R2, 0x654, R3 ;  /* 0x0000065402027816 */ /* 0x000fe20000000003 */
[----:B------:R-:W-:Y:S02]  /*38e0*/  IMAD.MOV.U32 R5, RZ, RZ, 0x4 ;  /* 0x00000004ff057424 */ /* 0x000fe400078e00ff */
[----:B------:R-:W-:Y:S01]  /*38f0*/  IMAD.SHL.U32 R9, R10, 0x20, RZ ;  /* 0x000000200a097824 */ /* 0x000fe200078e00ff */
[----:B------:R-:W-:Y:S02]  /*3900*/  MOV R3, UR4 ;  /* 0x0000000400037c02 */ /* 0x000fe40008000f00 */
[-C--:B------:R-:W-:Y:S01]  /*3910*/  SHF.L.U32 R7, R7, R10.reuse, RZ ;  /* 0x0000000a07077219 */ /* 0x080fe200000006ff */
[----:B------:R1:W-:Y:S01]  /*3920*/  SYNCS.ARRIVE.TRANS64.RED RZ, [UR4], R5 ;  /* 0x00000005ffff79a7 */ /* 0x0003e20008000404 */
[----:B------:R-:W-:Y:S01]  /*3930*/  SHF.L.U32 R6, R4, R10, RZ ;  /* 0x0000000a04067219 */ /* 0x000fe200000006ff */
[----:B------:R1:W-:Y:S04]  /*3940*/  STS [UR8+0x200], R9 ;  /* 0x00020009ff007988 */ /* 0x0003e80008000808 */
[----:B------:R1:W-:Y:S04]  /*3950*/  STAS [R2.64], R10 ;  /* 0x0000000a02007dbd */ /* 0x0003e8000c0008ff */
[----:B------:R1:W-:Y:S04]  /*3960*/  ATOMS.OR RZ, [UR5+0x14], R7 ;  /* 0x00001407ffff798c */ /* 0x0003e8000b000005 */
[----:B------:R1:W-:Y:S04]  /*3970*/  ATOMS.OR RZ, [UR5+0x18], R6 ;  /* 0x00001806ffff798c */ /* 0x0003e8000b000005 */
[----:B------:R1:W-:Y:S02]  /*3980*/  ATOMS.XOR RZ, [UR5+0x10], R4 ;  /* 0x00001004ffff798c */ /* 0x0003e4000b800005 */
.L_x_72:
[----:B------:R-:W-:Y:S05]  /*3990*/  BSYNC B0 ;  /* 0x0000000000007941 */ /* 0x000fea0003800000 */
.L_x_71:
[----:B------:R-:W-:Y:S05]  /*39a0*/  BRA.U UP0, `(.L_x_77) ;  /* 0x00000001006c7547 */ /* 0x000fea000b800000 */
[----:B------:R-:W-:-:S03]  /*39b0*/  UMOV UR4, 0xffffffff ;  /* 0xffffffff00047882 */ /* 0x000fc60000000000 */
[----:B------:R-:W-:Y:S05]  /*39c0*/  BRA.DIV UR4, `(.L_x_78) ;  /* 0x0000006204947947 */ /* 0x000fea000b800000 */
[----:B------:R-:W-:-:S13]  /*39d0*/  ELECT P6, URZ, PT ;  /* 0x0000000000ff782f */ /* 0x000fda00038c0000 */
.L_x_188:
[----:B------:R-:W-:Y:S05]  /*39e0*/  @!P6 BRA `(.L_x_77) ;  /* 0x00000000005ce947 */ /* 0x000fea0003800000 */
[----:B-1----:R-:W1:Y:S02]  /*39f0*/  LDS R3, [UR5+0x10] ;  /* 0x00001005ff037984 */ /* 0x002e640008000800 */
[----:B-1----:R-:W-:-:S04]  /*3a00*/  SHF.L.U32 R3, R3, 0x1f, RZ ;  /* 0x0000001f03037819 */ /* 0x002fc800000006ff */
[----:B------:R-:W1:Y:S02]  /*3a10*/  SYNCS.PHASECHK.TRANS64.TRYWAIT P0, [UR5+0x8], R3 ;  /* 0x00000803ff0075a7 */ /* 0x000e640008001105 */
[----:B-1----:R-:W-:Y:S05]  /*3a20*/  @P0 BRA `(.L_x_79) ;  /* 0x0000000000080947 */ /* 0x002fea0003800000 */
[----:B------:R-:W1:Y:S02]  /*3a30*/  SYNCS.PHASECHK.TRANS64.TRYWAIT P0, [UR5+0x8], R3 ;  /* 0x00000803ff0075a7 */ /* 0x000e640008001105 */
[----:B-1----:R-:W-:Y:S05]  /*3a40*/  @!P0 BRA `(.L_x_80) ;  /* 0x0000006000948947 */ /* 0x002fea0003800000 */
.L_x_79:
[----:B------:R-:W2:Y:S01]  /*3a50*/  LDS R5, [UR8+0x200] ;  /* 0x00020008ff057984 */ /* 0x000ea20008000800 */
[----:B-1----:R-:W-:Y:S02]  /*3a60*/  HFMA2 R2, -RZ, RZ, 0, 5.9604644775390625e-08 ;  /* 0x00000001ff027431 */ /* 0x002fe400000001ff */
[----:B------:R-:W-:Y:S01]  /*3a70*/  IMAD.MOV.U32 R3, RZ, RZ, 0xffff ;  /* 0x0000ffffff037424 */ /* 0x000fe200078e00ff */
[----:B------:R-:W-:Y:S01]  /*3a80*/  UPRMT UR4, UR6, 0x654, UR9 ;  /* 0x0000065406047896 */ /* 0x000fe20008000009 */
[----:B--2---:R-:W-:-:S03]  /*3a90*/  IMAD.SHL.U32 R4, R5, 0x20, RZ ;  /* 0x0000002005047824 */ /* 0x004fc600078e00ff */
[-C--:B------:R-:W-:Y:S02]  /*3aa0*/  SHF.L.U32 R3, R3, R5.reuse, RZ ;  /* 0x0000000503037219 */ /* 0x080fe400000006ff */
[----:B------:R-:W-:Y:S01]  /*3ab0*/  SHF.L.U32 R5, R2, R5, RZ ;  /* 0x0000000502057219 */ /* 0x000fe200000006ff */
[----:B------:R2:W-:Y:S04]  /*3ac0*/  STS [UR8+0x200], R4 ;  /* 0x00020004ff007988 */ /* 0x0005e80008000808 */
[----:B------:R2:W-:Y:S04]  /*3ad0*/  ATOMS.OR RZ, [UR5+0x14], R3 ;  /* 0x00001403ffff798c */ /* 0x0005e8000b000005 */
[----:B------:R2:W-:Y:S01]  /*3ae0*/  ATOMS.OR RZ, [UR5+0x18], R5 ;  /* 0x00001805ffff798c */ /* 0x0005e2000b000005 */
[----:B------:R-:W-:Y:S03]  /*3af0*/  SYNCS.ARRIVE.TRANS64.RED.A1T0 RZ, [UR4], RZ ;  /* 0x000000ffffff79a7 */ /* 0x000fe60008100404 */
[----:B------:R2:W-:Y:S01]  /*3b00*/  ATOMS.XOR RZ, [UR5+0x10], R2 ;  /* 0x00001002ffff798c */ /* 0x0005e2000b800005 */
[----:B------:R-:W-:Y:S05]  /*3b10*/  BRA `(.L_x_77) ;  /* 0x0000000000107947 */ /* 0x000fea0003800000 */
.L_x_70:
[----:B------:R-:W-:-:S05]  /*3b20*/  MOV R2, 0xffffffff ;  /* 0xffffffff00027802 */ /* 0x000fca0000000f00 */
[----:B------:R1:W-:Y:S02]  /*3b30*/  STS [UR8+0x200], R2 ;  /* 0x00020002ff007988 */ /* 0x0003e40008000808 */
[----:B-1----:R-:W-:Y:S02]  /*3b40*/  MOV R2, 0x3b60 ;  /* 0x00003b6000027802 */ /* 0x002fe40000000f00 */
[----:B-----5:R-:W-:Y:S05]  /*3b50*/  CALL.REL.NOINC `($__internal_1_$__cuda_sm10x_tcgen05_guardrail_trap_phase_invalid_during_alloc) ;  /* 0x0000006400e07944 */ /* 0x020fea0003c00000 */
.L_x_77:
[----:B------:R-:W-:Y:S05]  /*3b60*/  WARPSYNC.ALL ;  /* 0x0000000000007948 */ /* 0x000fea0003800000 */
[----:B------:R-:W3:Y:S01]  /*3b70*/  S2UR UR5, SR_CgaCtaId ;  /* 0x00000000000579c3 */ /* 0x000ee20000008800 */
[----:B------:R-:W-:Y:S01]  /*3b80*/  UMOV UR4, 0x400 ;  /* 0x0000040000047882 */ /* 0x000fe20000000000 */
[----:B------:R-:W-:-:S06]  /*3b90*/  NOP ;  /* 0x0000000000007918 */ /* 0x000fcc0000000000 */
[----:B------:R-:W-:Y:S06]  /*3ba0*/  BAR.ARV 0x6, 0xa0 ;  /* 0x0182800000007b1d */ /* 0x000fec0000002000 */
[----:B------:R-:W4:Y:S01]  /*3bb0*/  LDCU UR8, c[0x0][0x38c] ;  /* 0x00007180ff0877ac */ /* 0x000f220008000800 */
[----:B------:R-:W-:Y:S01]  /*3bc0*/  LOP3.LUT R0, R0, 0xffff, RZ, 0xc0, !PT ;  /* 0x0000ffff00007812 */ /* 0x000fe200078ec0ff */
[----:B-1----:R-:W-:Y:S01]  /*3bd0*/  IMAD.MOV.U32 R9, RZ, RZ, 0x1 ;  /* 0x00000001ff097424 */ /* 0x002fe200078e00ff */
[----:B------:R-:W-:Y:S01]  /*3be0*/  LOP3.LUT R8, R8, 0xffff, RZ, 0xc0, !PT ;  /* 0x0000ffff08087812 */ /* 0x000fe200078ec0ff */
[----:B------:R-:W-:Y:S01]  /*3bf0*/  UMOV UR19, URZ ;  /* 0x000000ff00137c82 */ /* 0x000fe20008000000 */
[----:B------:R-:W-:Y:S01]  /*3c00*/  R2UR UR11, R0 ;  /* 0x00000000000b72ca */ /* 0x000fe200000e0000 */
[----:B------:R-:W-:Y:S01]  /*3c10*/  UMOV UR18, URZ ;  /* 0x000000ff00127c82 */ /* 0x000fe20008000000 */
[----:B------:R-:W-:Y:S01]  /*3c20*/  R2UR UR12, R8 ;  /* 0x00000000080c72ca */ /* 0x000fe200000e0000 */
[----:B------:R-:W-:Y:S01]  /*3c30*/  IMAD.MOV.U32 R8, RZ, RZ, RZ ;  /* 0x000000ffff087224 */ /* 0x000fe200078e00ff */
[----:B------:R-:W-:Y:S01]  /*3c40*/  UMOV UR17, URZ ;  /* 0x000000ff00117c82 */ /* 0x000fe20008000000 */
[----:B---3--:R-:W-:-:S02]  /*3c50*/  ULEA UR5, UR5, UR4, 0x18 ;  /* 0x0000000405057291 */ /* 0x008fc4000f8ec0ff */
[----:B------:R-:W-:Y:S02]  /*3c60*/  UISETP.NE.AND UP2, UPT, UR7, URZ, UPT ;  /* 0x000000ff0700728c */ /* 0x000fe4000bf45270 */
[----:B------:R-:W-:Y:S02]  /*3c70*/  UIADD3 UR13, UPT, UPT, UR5, 0x3400, URZ ;  /* 0x00003400050d7890 */ /* 0x000fe4000fffe0ff */
[----:B------:R-:W-:Y:S02]  /*3c80*/  UIADD3 UR14, UPT, UPT, UR5, 0x25400, URZ ;  /* 0x00025400050e7890 */ /* 0x000fe4000fffe0ff */
[----:B----4-:R-:W-:Y:S01]  /*3c90*/  UIADD3 UR8, UPT, UPT, UR8, 0x3f, URZ ;  /* 0x0000003f08087890 */ /* 0x010fe2000fffe0ff */
[----:B--2---:R-:W1:Y:S01]  /*3ca0*/  LDS R2, [UR5+0x200] ;  /* 0x00020005ff027984 */ /* 0x004e620008000800 */
[----:B------:R-:W-:Y:S02]  /*3cb0*/  USHF.R.U32.HI UR13, URZ, 0x4, UR13 ;  /* 0x00000004ff0d7899 */ /* 0x000fe4000801160d */
[----:B------:R-:W-:-:S02]  /*3cc0*/  USHF.R.S32.HI UR4, URZ, 0x1f, UR8 ;  /* 0x0000001fff047899 */ /* 0x000fc40008011408 */
[----:B------:R-:W-:Y:S02]  /*3cd0*/  USHF.R.U32.HI UR14, URZ, 0x4, UR14 ;  /* 0x00000004ff0e7899 */ /* 0x000fe4000801160e */
[----:B------:R-:W-:Y:S02]  /*3ce0*/  ULEA.HI UR4, UR4, UR8, URZ, 0x6 ;  /* 0x0000000804047291 */ /* 0x000fe4000f8f30ff */
[----:B------:R-:W-:Y:S02]  /*3cf0*/  ULOP3.LUT UR13, UR13, 0x3fff, URZ, 0xc0, !UPT ;  /* 0x00003fff0d0d7892 */ /* 0x000fe4000f8ec0ff */
[----:B------:R-:W-:Y:S02]  /*3d00*/  USHF.R.S32.HI UR4, URZ, 0x6, UR4 ;  /* 0x00000006ff047899 */ /* 0x000fe40008011404 */
[----:B------:R-:W-:Y:S02]  /*3d10*/  ULOP3.LUT UR14, UR14, 0x3fff, URZ, 0xc0, !UPT ;  /* 0x00003fff0e0e7892 */ /* 0x000fe4000f8ec0ff */
[----:B------:R-:W-:Y:S01]  /*3d20*/  UISETP.LT.AND UP0, UPT, UR4, 0x1, UPT ;  /* 0x000000010400788c */ /* 0x000fe2000bf01270 */
[----:B------:R-:W-:Y:S01]  /*3d30*/  UMOV UR28, 0x0 ;  /* 0x00000000001c7882 */ /* 0x000fe20000000000 */
[----:B------:R-:W-:Y:S01]  /*3d40*/  UMOV UR29, 0x8100490 ;  /* 0x08100490001d7882 */ /* 0x000fe20000000000 */
[----:B------:R-:W-:-:S02]  /*3d50*/  ULOP3.LUT UR13, UR13, 0x10000, URZ, 0xfc, !UPT ;  /* 0x000100000d0d7892 */ /* 0x000fc4000f8efcff */
[----:B------:R-:W-:Y:S02]  /*3d60*/  ULOP3.LUT UR14, UR14, 0x10000, URZ, 0xfc, !UPT ;  /* 0x000100000e0e7892 */ /* 0x000fe4000f8efcff */
[----:B------:R-:W-:Y:S01]  /*3d70*/  USEL UR20, UR4, 0x1, !UP0 ;  /* 0x0000000104147887 */ /* 0x000fe2000c000000 */
[----:B------:R-:W-:Y:S01]  /*3d80*/  UMOV UR26, 0x0 ;  /* 0x00000000001a7882 */ /* 0x000fe20000000000 */
[----:B------:R-:W-:Y:S01]  /*3d90*/  UMOV UR27, 0x8100490 ;  /* 0x08100490001b7882 */ /* 0x000fe20000000000 */
[----:B------:R-:W-:Y:S01]  /*3da0*/  UMOV UR24, 0x0 ;  /* 0x0000000000187882 */ /* 0x000fe20000000000 */
[----:B------:R-:W-:Y:S01]  /*3db0*/  UMOV UR25, 0x8100490 ;  /* 0x0810049000197882 */ /* 0x000fe20000000000 */
[----:B------:R-:W-:Y:S01]  /*3dc0*/  UMOV UR22, 0x0 ;  /* 0x0000000000167882 */ /* 0x000fe20000000000 */
[----:B------:R-:W-:Y:S01]  /*3dd0*/  UMOV UR23, 0x8100490 ;  /* 0x0810049000177882 */ /* 0x000fe20000000000 */
[----:B-1----:R-:W-:Y:S02]  /*3de0*/  R2UR UR21, R2 ;  /* 0x00000000021572ca */ /* 0x002fe400000e0000 */
[----:B------:R-:W-:-:S13]  /*3df0*/  CS2R R2, SRZ ;  /* 0x0000000000027805 */ /* 0x000fda000001ff00 */
.L_x_88:
[C---:B------:R-:W-:Y:S02]  /*3e00*/  LEA R0, R8.reuse, UR5, 0x3 ;  /* 0x0000000508007c11 */ /* 0x040fe4000f8e18ff */
[----:B------:R-:W-:Y:S02]  /*3e10*/  SHF.L.U32 R4, R3, 0x1f, RZ ;  /* 0x0000001f03047819 */ /* 0x000fe400000006ff */
[----:B------:R-:W-:Y:S02]  /*3e20*/  LEA R5, R8, UR5, 0x4 ;  /* 0x0000000508057c11 */ /* 0x000fe4000f8e20ff */
[----:B------:R-:W1:Y:S02]  /*3e30*/  SYNCS.PHASECHK.TRANS64.TRYWAIT P0, [R0+URZ+0x150], R4 ;  /* 0x00015004000075a7 */ /* 0x000e6400080011ff */
[----:B-1-34-:R-:W-:Y:S05]  /*3e40*/  @!P0 BRA `(.L_x_81) ;  /* 0x0000005c00ac8947 */ /* 0x01afea0003800000 */
.L_x_189:
[----:B-1----:R-:W1:Y:S01]  /*3e50*/  LDS.128 R4, [R5+0x1e0] ;  /* 0x0001e00005047984 */ /* 0x002e620000000c00 */
[----:B------:R-:W-:Y:S02]  /*3e60*/  VIADD R0, R0, 0x160 ;  /* 0x0000016000007836 */ /* 0x000fe40000000000 */
[----:B------:R-:W-:Y:S01]  /*3e70*/  VIADD R8, R8, 0x1 ;  /* 0x0000000108087836 */ /* 0x000fe20000000000 */
[----:B------:R-:W-:Y:S01]  /*3e80*/  @!PT LDS RZ, [RZ] ;  /* 0x00000000fffff984 */ /* 0x000fe20000000800 */
[----:B------:R-:W-:Y:S01]  /*3e90*/  @!PT LDS RZ, [RZ] ;  /* 0x00000000fffff984 */ /* 0x000fe20000000800 */
[----:B------:R-:W-:Y:S01]  /*3ea0*/  @!PT LDS RZ, [RZ] ;  /* 0x00000000fffff984 */ /* 0x000fe20000000800 */
[----:B------:R-:W-:Y:S01]  /*3eb0*/  @!PT LDS RZ, [RZ] ;  /* 0x00000000fffff984 */ /* 0x000fe20000000800 */
[----:B------:R2:W-:Y:S06]  /*3ec0*/  MEMBAR.ALL.CTA ;  /* 0x0000000000007992 */ /* 0x0005ec0000008000 */
[----:B--2---:R-:W2:Y:S01]  /*3ed0*/  FENCE.VIEW.ASYNC.S ;  /* 0x00000000000073c6 */ /* 0x004ea20000000000 */
[----:B------:R-:W-:-:S04]  /*3ee0*/  PRMT R0, RZ, 0x654, R0 ;  /* 0x00000654ff007816 */ /* 0x000fc80000000000 */
[----:B--2---:R2:W-:Y:S01]  /*3ef0*/  SYNCS.ARRIVE.TRANS64.RED.A1T0 RZ, [R0+URZ], RZ ;  /* 0x000000ff00ff79a7 */ /* 0x0045e200081004ff */
[----:B-1----:R-:W-:Y:S01]  /*3f00*/  LOP3.LUT P1, RZ, R6, 0x1, RZ, 0xc0, !PT ;  /* 0x0000000106ff7812 */ /* 0x002fe2000782c0ff */
[----:B--2---:R-:W-:-:S12]  /*3f10*/  BRA.U UP2, `(.L_x_82) ;  /* 0x0000000502087547 */ /* 0x004fd8000b800000 */
[----:B------:R-:W1:Y:S01]  /*3f20*/  LDCU UR8, c[0x0][0x38c] ;  /* 0x00007180ff0877ac */ /* 0x000e620008000800 */
[----:B------:R-:W-:Y:S02]  /*3f30*/  PLOP3.LUT P2, PT, PT, PT, PT, 0x80, 0x8 ;  /* 0x000000000008781c */ /* 0x000fe40003f4f070 */
[----:B------:R-:W-:Y:S01]  /*3f40*/  SHF.L.U32 R4, R9, 0x1f, RZ ;  /* 0x0000001f09047819 */ /* 0x000fe200000006ff */
[----:B------:R-:W-:Y:S02]  /*3f50*/  ULEA UR9, UR19, UR5, 0x3 ;  /* 0x0000000513097291 */ /* 0x000fe4000f8e18ff */
[----:B------:R-:W-:Y:S02]  /*3f60*/  ULEA UR10, UR19, UR21, 0x5 ;  /* 0x00000015130a7291 */ /* 0x000fe4000f8e28ff */
[----:B-1----:R-:W-:-:S06]  /*3f70*/  UISETP.GE.AND UP0, UPT, UR8, 0x1, UPT ;  /* 0x000000010800788c */ /* 0x002fcc000bf06270 */
[----:B------:R-:W-:-:S05]  /*3f80*/  PLOP3.LUT P0, PT, PT, PT, UP0, 0x80, 0x8 ;  /* 0x000000000008781c */ /* 0x000fca0003f0f008 */
[----:B------:R-:W-:-:S08]  /*3f90*/  @UP0 ULEA UR8, UR18, UR5, 0x3 ;  /* 0x0000000512080291 */ /* 0x000fd0000f8e18ff */
[----:B------:R-:W-:-:S04]  /*3fa0*/  @P0 SHF.L.U32 R0, R2, 0x1f, RZ ;  /* 0x0000001f02000819 */ /* 0x000fc800000006ff */
[----:B------:R1:W2:Y:S01]  /*3fb0*/  @P0 SYNCS.PHASECHK.TRANS64.TRYWAIT P2, [UR8], R0 ;  /* 0x00000000ff0005a7 */ /* 0x0002a20008041108 */
[----:B------:R-:W3:Y:S02]  /*3fc0*/  SYNCS.PHASECHK.TRANS64.TRYWAIT P0, [UR9+0x190], R4 ;  /* 0x00019004ff0075a7 */ /* 0x000ee40008001109 */
[----:B-123--:R-:W-:Y:S05]  /*3fd0*/  @!P0 BRA `(.L_x_83) ;  /* 0x0000005c005c8947 */ /* 0x00efea0003800000 */
.L_x_191:
[----:B------:R-:W-:Y:S01]  /*3fe0*/  UMOV UR16, UR17 ;  /* 0x0000001100107c82 */ /* 0x000fe20008000000 */
[----:B------:R-:W-:Y:S05]  /*3ff0*/  BRA.U !UP0, `(.L_x_84) ;  /* 0x0000000108c07547 */ /* 0x000fea000b800000 */
[----:B------:R-:W-:Y:S02]  /*4000*/  UIADD3 UR16, UPT, UPT, UR20, UR17, URZ ;  /* 0x0000001114107290 */ /* 0x000fe4000fffe0ff */
[----:B------:R-:W-:Y:S01]  /*4010*/  UPLOP3.LUT UP3, UPT, UPT, UPT, UPT, 0x40, 0x4 ;  /* 0x000000000004789c */ /* 0x000fe20003f6e870 */
[----:B------:R-:W-:Y:S01]  /*4020*/  UMOV UR15, UR4 ;  /* 0x00000004000f7c82 */ /* 0x000fe20008000000 */
[----:B------:R-:W-:-:S09]  /*4030*/  UMOV UR46, UR18 ;  /* 0x00000012002e7c82 */ /* 0x000fd20008000000 */
.L_x_87:
[----:B--2---:R-:W-:Y:S01]  /*4040*/  ULEA UR8, UR46, UR5, 0x3 ;  /* 0x000000052e087291 */ /* 0x004fe2000f8e18ff */
[----:B---3--:R-:W-:Y:S11]  /*4050*/  @P2 BRA `(.L_x_85) ;  /* 0x00000000000c2947 */ /* 0x008ff60003800000 */
[----:B-1----:R-:W-:Y:S04]  /*4060*/  SHF.L.U32 R4, R2, 0x1f, RZ ;  /* 0x0000001f02047819 */ /* 0x002fe800000006ff */
[----:B------:R-:W1:Y:S02]  /*4070*/  SYNCS.PHASECHK.TRANS64.TRYWAIT P0, [UR8], R4 ;  /* 0x00000004ff0075a7 */ /* 0x000e640008001108 */
[----:B-1----:R-:W-:Y:S05]  /*4080*/  @!P0 BRA `(.L_x_86) ;  /* 0x0000005c00488947 */ /* 0x002fea0003800000 */
.L_x_85:
[----:B------:R-:W-:Y:S01]  /*4090*/  UISETP.NE.AND UP0, UPT, UR15, 0x1, UPT ;  /* 0x000000010f00788c */ /* 0x000fe2000bf05270 */
[----:B------:R-:W-:Y:S01]  /*40a0*/  PLOP3.LUT P2, PT, PT, PT, PT, 0x80, 0x8 ;  /* 0x000000000008781c */ /* 0x000fe20003f4f070 */
[----:B------:R-:W-:Y:S02]  /*40b0*/  UIADD3 UR18, UPT, UPT, UR46, 0x1, URZ ;  /* 0x000000012e127890 */ /* 0x000fe4000fffe0ff */
[----:B------:R-:W-:Y:S02]  /*40c0*/  ULEA UR32, UR46, UR14, 0x8 ;  /* 0x0000000e2e207291 */ /* 0x000fe4000f8e40ff */
[----:B------:R-:W-:Y:S01]  /*40d0*/  UISETP.NE.AND UP1, UPT, UR18, 0x11, UPT ;  /* 0x000000111200788c */ /* 0x000fe2000bf25270 */
[----:B------:R-:W-:Y:S01]  /*40e0*/  PLOP3.LUT P0, PT, PT, PT, UP0, 0x80, 0x8 ;  /* 0x000000000008781c */ /* 0x000fe20003f0f008 */
[----:B------:R-:W-:Y:S02]  /*40f0*/  UIADD3 UR44, UPT, UPT, UR32, 0x2, URZ ;  /* 0x00000002202c7890 */ /* 0x000fe4000fffe0ff */
[----:B------:R-:W-:Y:S02]  /*4100*/  USEL UR31, URZ, 0x1, UP1 ;  /* 0x00000001ff1f7887 */ /* 0x000fe40008800000 */
[----:B------:R-:W-:Y:S02]  /*4110*/  USEL UR18, UR18, URZ, UP1 ;  /* 0x000000ff12127287 */ /* 0x000fe40008800000 */
[----:B------:R-:W-:Y:S02]  /*4120*/  UIADD3 UR40, UPT, UPT, UR32, 0x4, URZ ;  /* 0x0000000420287890 */ /* 0x000fe4000fffe0ff */
[----:B------:R-:W-:Y:S01]  /*4130*/  @UP0 ULEA UR30, UR18, UR5, 0x3 ;  /* 0x00000005121e0291 */ /* 0x000fe2000f8e18ff */
[----:B------:R-:W-:Y:S01]  /*4140*/  LOP3.LUT R2, R2, UR31, RZ, 0x3c, !PT ;  /* 0x0000001f02027c12 */ /* 0x000fe2000f8e3cff */
[----:B------:R-:W-:Y:S02]  /*4150*/  UIADD3 UR36, UPT, UPT, UR32, 0x6, URZ ;  /* 0x0000000620247890 */ /* 0x000fe4000fffe0ff */
[----:B------:R-:W-:Y:S01]  /*4160*/  UIADD3 UR8, UPT, UPT, UR8, 0x88, URZ ;  /* 0x0000008808087890 */ /* 0x000fe2000fffe0ff */
[----:B-1----:R-:W-:Y:S01]  /*4170*/  @P0 SHF.L.U32 R0, R2, 0x1f, RZ ;  /* 0x0000001f02000819 */ /* 0x002fe200000006ff */
[----:B------:R-:W-:Y:S02]  /*4180*/  UIADD3 UR17, UPT, UPT, UR17, 0x1, URZ ;  /* 0x0000000111117890 */ /* 0x000fe4000fffe0ff */
[----:B------:R-:W-:Y:S01]  /*4190*/  UIADD3 UR15, UPT, UPT, UR15, -0x1, URZ ;  /* 0xffffffff0f0f7890 */ /* 0x000fe2000fffe0ff */
[----:B------:R2:W3:Y:S01]  /*41a0*/  @P0 SYNCS.PHASECHK.TRANS64.TRYWAIT P2, [UR30], R0 ;  /* 0x00000000ff0005a7 */ /* 0x0004e2000804111e */
[----:B------:R-:W-:Y:S02]  /*41b0*/  ULEA UR30, UR46, UR13, 0x9 ;  /* 0x0000000d2e1e7291 */ /* 0x000fe4000f8e48ff */
[----:B------:R-:W-:Y:S02]  /*41c0*/  UISETP.NE.AND UP0, UPT, UR17, UR16, UPT ;  /* 0x000000101100728c */ /* 0x000fe4000bf05270 */
[----:B------:R-:W-:Y:S02]  /*41d0*/  UIADD3 UR42, UPT, UPT, UR30, 0x2, URZ ;  /* 0x000000021e2a7890 */ /* 0x000fe4000fffe0ff */
[----:B------:R-:W-:Y:S02]  /*41e0*/  UIADD3 UR38, UPT, UPT, UR30, 0x4, URZ ;  /* 0x000000041e267890 */ /* 0x000fe4000fffe0ff */
[----:B------:R-:W-:Y:S01]  /*41f0*/  UIADD3 UR34, UPT, UPT, UR30, 0x6, URZ ;  /* 0x000000061e227890 */ /* 0x000fe2000fffe0ff */
[----:B------:R-:W-:Y:S01]  /*4200*/  UMOV UR33, 0x40004040 ;  /* 0x4000404000217882 */ /* 0x000fe20000000000 */
[----:B------:R-:W-:Y:S01]  /*4210*/  UMOV UR31, 0x40004040 ;  /* 0x40004040001f7882 */ /* 0x000fe20000000000 */
[----:B------:R-:W-:Y:S01]  /*4220*/  UMOV UR45, 0x40004040 ;  /* 0x40004040002d7882 */ /* 0x000fe20000000000 */
[----:B------:R2:W-:Y:S01]  /*4230*/  UTCHMMA.2CTA gdesc[UR30], gdesc[UR32], tmem[UR10], tmem[UR28], idesc[UR29], UP3 ;  /* 0x00ff1c201e0075ea */ /* 0x0005e20009a0000a */
[----:B------:R-:W-:Y:S01]  /*4240*/  UPLOP3.LUT UP3, UPT, UPT, UPT, UPT, 0x80, 0x8 ;  /* 0x000000000008789c */ /* 0x000fe20003f6f070 */
[----:B------:R-:W-:Y:S01]  /*4250*/  UMOV UR43, 0x40004040 ;  /* 0x40004040002b7882 */ /* 0x000fe20000000000 */
[----:B------:R-:W-:Y:S01]  /*4260*/  UMOV UR41, 0x40004040 ;  /* 0x4000404000297882 */ /* 0x000fe20000000000 */
[----:B------:R2:W-:Y:S01]  /*4270*/  UTCHMMA.2CTA gdesc[UR42], gdesc[UR44], tmem[UR10], tmem[UR26], idesc[UR27], UPT ;  /* 0x00ff1a2c2a0075ea */ /* 0x0005e2000ba0000a */
[----:B------:R-:W-:Y:S01]  /*4280*/  UMOV UR39, 0x40004040 ;  /* 0x4000404000277882 */ /* 0x000fe20000000000 */
[----:B------:R-:W-:Y:S01]  /*4290*/  UMOV UR37, 0x40004040 ;  /* 0x4000404000257882 */ /* 0x000fe20000000000 */
[----:B------:R-:W-:Y:S01]  /*42a0*/  UMOV UR35, 0x40004040 ;  /* 0x4000404000237882 */ /* 0x000fe20000000000 */
[----:B------:R2:W-:Y:S01]  /*42b0*/  UTCHMMA.2CTA gdesc[UR38], gdesc[UR40], tmem[UR10], tmem[UR24], idesc[UR25], UPT ;  /* 0x00ff1828260075ea */ /* 0x0005e2000ba0000a */
[----:B------:R2:W-:Y:S01]  /*42c0*/  UTCHMMA.2CTA gdesc[UR34], gdesc[UR36], tmem[UR10], tmem[UR22], idesc[UR23], UPT ;  /* 0x00ff1624220075ea */ /* 0x0005e2000ba0000a */
[----:B------:R2:W-:Y:S01]  /*42d0*/  UTCBAR.2CTA.MULTICAST [UR8], URZ, UR12 ;  /* 0x000000ff080073e9 */ /* 0x0005e2000820080c */
[----:B------:R-:W-:Y:S01]  /*42e0*/  UMOV UR46, UR18 ;  /* 0x00000012002e7c82 */ /* 0x000fe20008000000 */
[----:B------:R-:W-:Y:S05]  /*42f0*/  BRA.U UP0, `(.L_x_87) ;  /* 0xfffffffd00507547 */ /* 0x000fea000b83ffff */
.L_x_84:
[----:B------:R-:W-:Y:S01]  /*4300*/  UIADD3 UR9, UPT, UPT, UR9, 0x170, URZ ;  /* 0x0000017009097890 */ /* 0x000fe2000fffe0ff */
[----:B------:R-:W-:-:S08]  /*4310*/  UMOV UR17, UR16 ;  /* 0x0000001000117c82 */ /* 0x000fd00008000000 */
[----:B------:R4:W-:Y:S01]  /*4320*/  UTCBAR.2CTA.MULTICAST [UR9], URZ, UR11 ;  /* 0x000000ff090073e9 */ /* 0x0009e2000820080b */
[----:B------:R-:W-:Y:S02]  /*4330*/  NOP ;  /* 0x0000000000007918 */ /* 0x000fe40000000000 */
.L_x_82:
[----:B------:R-:W-:Y:S01]  /*4340*/  UIADD3 UR19, UPT, UPT, UR19, 0x1, URZ ;  /* 0x0000000113137890 */ /* 0x000fe2000fffe0ff */
[----:B------:R-:W-:-:S03]  /*4350*/  ISETP.NE.AND P0, PT, R8, 0x2, PT ;  /* 0x000000020800780c */ /* 0x000fc60003f05270 */
[----:B------:R-:W-:Y:S01]  /*4360*/  UISETP.NE.AND UP0, UPT, UR19, 0x4, UPT ;  /* 0x000000041300788c */ /* 0x000fe2000bf05270 */
[----:B-12---:R-:W-:Y:S02]  /*4370*/  SEL R0, RZ, 0x1, P0 ;  /* 0x00000001ff007807 */ /* 0x006fe40000000000 */
[----:B------:R-:W-:Y:S01]  /*4380*/  SEL R8, R8, RZ, P0 ;  /* 0x000000ff08087207 */ /* 0x000fe20000000000 */
[----:B------:R-:W-:Y:S01]  /*4390*/  USEL UR8, URZ, 0x1, UP0 ;  /* 0x00000001ff087887 */ /* 0x000fe20008000000 */
[----:B------:R-:W-:Y:S01]  /*43a0*/  LOP3.LUT R3, R3, R0, RZ, 0x3c, !PT ;  /* 0x0000000003037212 */ /* 0x000fe200078e3cff */
[----:B------:R-:W-:-:S04]  /*43b0*/  USEL UR19, UR19, URZ, UP0 ;  /* 0x000000ff13137287 */ /* 0x000fc80008000000 */
[----:B------:R-:W-:Y:S01]  /*43c0*/  LOP3.LUT R9, R9, UR8, RZ, 0x3c, !PT ;  /* 0x0000000809097c12 */ /* 0x000fe2000f8e3cff */
[----:B------:R-:W-:Y:S07]  /*43d0*/  @P1 BRA `(.L_x_88) ;  /* 0xfffffff800881947 */ /* 0x000fee000383ffff */
[----:B------:R-:W1:Y:S01]  /*43e0*/  S2UR UR4, SR_CgaCtaId ;  /* 0x00000000000479c3 */ /* 0x000e620000008800 */
[----:B------:R-:W-:Y:S01]  /*43f0*/  ELECT P0, URZ, PT ;  /* 0x0000000000ff782f */ /* 0x000fe20003800000 */
[----:B------:R-:W-:Y:S01]  /*4400*/  HFMA2 R0, -RZ, RZ, 0, 5.9604644775390625e-08 ;  /* 0x00000001ff007431 */ /* 0x000fe200000001ff */
[----:B------:R-:W-:-:S05]  /*4410*/  UMOV UR8, 0x40 ;  /* 0x0000004000087882 */ /* 0x000fca0000000000 */
[----:B------:R-:W-:Y:S01]  /*4420*/  UVIRTCOUNT.DEALLOC.SMPOOL 0x80 ;  /* 0x000000800000784c */ /* 0x000fe20000000000 */
[----:B------:R-:W-:Y:S02]  /*4430*/  UISETP.NE.AND UP0, UPT, UR7, URZ, UPT ;  /* 0x000000ff0700728c */ /* 0x000fe4000bf05270 */
[----:B-1----:R-:W-:-:S09]  /*4440*/  ULEA UR4, UR4, UR8, 0x18 ;  /* 0x0000000804047291 */ /* 0x002fd2000f8ec0ff */
[----:B------:R1:W-:Y:S01]  /*4450*/  @P0 STS.U8 [UR4+0x1c], R0 ;  /* 0x00001c00ff000988 */ /* 0x0003e20008000004 */
[----:B------:R-:W-:Y:S05]  /*4460*/  BRA.U UP0, `(.L_x_89) ;  /* 0x0000000100a07547 */ /* 0x000fea000b800000 */
[----:B------:R-:W-:Y:S01]  /*4470*/  UIADD3 UR7, UPT, UPT, UR5, 0x190, URZ ;  /* 0x0000019005077890 */ /* 0x000fe2000fffe0ff */
[----:B------:R-:W-:-:S03]  /*4480*/  SHF.L.U32 R2, R9, 0x1f, RZ ;  /* 0x0000001f09027819 */ /* 0x000fc600000006ff */
[----:B------:R-:W-:-:S09]  /*4490*/  ULEA UR8, UR19, UR7, 0x3 ;  /* 0x0000000713087291 */ /* 0x000fd2000f8e18ff */
[----:B------:R-:W2:Y:S02]  /*44a0*/  SYNCS.PHASECHK.TRANS64.TRYWAIT P0, [UR8], R2 ;  /* 0x00000002ff0075a7 */ /* 0x000ea40008001108 */
[----:B--2---:R-:W-:Y:S05]  /*44b0*/  @!P0 BRA `(.L_x_90) ;  /* 0x0000005800548947 */ /* 0x004fea0003800000 */
.L_x_194:
[----:B----4-:R-:W-:-:S04]  /*44c0*/  UIADD3 UR9, UPT, UPT, UR19, 0x1, URZ ;  /* 0x0000000113097890 */ /* 0x010fc8000fffe0ff */
        /* <DEDUP_REMOVED lines=8> */
.L_x_196:
        /* <DEDUP_REMOVED lines=9> */
.L_x_198:
[----:B------:R-:W-:-:S04]  /*45e0*/  UIADD3 UR9, UPT, UPT, UR9, 0x1, URZ ;  /* 0x0000000109097890 */ /* 0x000fc8000fffe0ff */
[----:B------:R-:W-:-:S04]  /*45f0*/  UISETP.NE.AND UP1, UPT, UR9, 0x4, UPT ;  /* 0x000000040900788c */ /* 0x000fc8000bf25270 */
[----:B------:R-:W-:Y:S02]  /*4600*/  USEL UR8, URZ, 0x1, UP1 ;  /* 0x00000001ff087887 */ /* 0x000fe40008800000 */
[----:B------:R-:W-:-:S04]  /*4610*/  USEL UR9, UR9, URZ, UP1 ;  /* 0x000000ff09097287 */ /* 0x000fc80008800000 */
[----:B------:R-:W-:Y:S01]  /*4620*/  ULEA UR9, UR9, UR7, 0x3 ;  /* 0x0000000709097291 */ /* 0x000fe2000f8e18ff */
[----:B------:R-:W-:-:S04]  /*4630*/  LOP3.LUT R2, R2, UR8, RZ, 0x3c, !PT ;  /* 0x0000000802027c12 */ /* 0x000fc8000f8e3cff */
[----:B------:R-:W-:Y:S01]  /*4640*/  SHF.L.U32 R2, R2, 0x1f, RZ ;  /* 0x0000001f02027819 */ /* 0x000fe200000006ff */
[----:B-1----:R-:W-:-:S04]  /*4650*/  IMAD.U32 R0, RZ, RZ, UR9 ;  /* 0x00000009ff007e24 */ /* 0x002fc8000f8e00ff */
[----:B------:R1:W2:Y:S03]  /*4660*/  SYNCS.PHASECHK.TRANS64.TRYWAIT P0, [R0+URZ], R2 ;  /* 0x00000002000075a7 */ /* 0x0002a600080011ff */
[----:B--2---:R-:W-:Y:S05]  /*4670*/  @!P0 NANOSLEEP.SYNCS 0x989680 ;  /* 0x009896800000895d */ /* 0x004fea0003900000 */
[----:B------:R-:W2:Y:S02]  /*4680*/  @!P0 SYNCS.PHASECHK.TRANS64 P0, [R0+URZ], R2 ;  /* 0x00000002000085a7 */ /* 0x000ea400080010ff */
[----:B--2---:R-:W-:Y:S05]  /*4690*/  @P0 BRA `(.L_x_93) ;  /* 0x0000000000200947 */ /* 0x004fea0003800000 */
.L_x_94:
[----:B--2---:R2:W4:Y:S02]  /*46a0*/  SYNCS.PHASECHK.TRANS64.TRYWAIT P0, [R0+URZ], R2 ;  /* 0x00000002000075a7 */ /* 0x00452400080011ff */
[----:B----4-:R-:W-:Y:S05]  /*46b0*/  @!P0 NANOSLEEP.SYNCS 0x989680 ;  /* 0x009896800000895d */ /* 0x010fea0003900000 */
[----:B------:R-:W4:Y:S02]  /*46c0*/  @!P0 SYNCS.PHASECHK.TRANS64 P0, [R0+URZ], R2 ;  /* 0x00000002000085a7 */ /* 0x000f2400080010ff */
[----:B----4-:R-:W-:Y:S05]  /*46d0*/  @!P0 BRA `(.L_x_94) ;  /* 0xfffffffc00f08947 */ /* 0x010fea000383ffff */
[----:B------:R-:W-:Y:S05]  /*46e0*/  BRA `(.L_x_93) ;  /* 0x00000000000c7947 */ /* 0x000fea0003800000 */
.L_x_89:
[----:B------:R-:W-:-:S04]  /*46f0*/  UIADD3 UR7, UPT, UPT, UR5, 0x1d0, URZ ;  /* 0x000001d005077890 */ /* 0x000fc8000fffe0ff */
[----:B------:R-:W-:-:S09]  /*4700*/  UPRMT UR7, UR6, 0x654, UR7 ;  /* 0x0000065406077896 */ /* 0x000fd20008000007 */
[----:B------:R-:W-:Y:S03]  /*4710*/  SYNCS.ARRIVE.TRANS64.RED.A1T0 RZ, [UR7], RZ ;  /* 0x000000ffffff79a7 */ /* 0x000fe60008100407 */
.L_x_93:
[----:B-12---:R-:W-:Y:S01]  /*4720*/  SHF.L.U32 R2, RZ, 0x1f, RZ ;  /* 0x0000001fff027819 */ /* 0x006fe200000006ff */
[----:B------:R-:W-:Y:S01]  /*4730*/  UIADD3 UR7, UPT, UPT, UR5, 0x1d0, URZ ;  /* 0x000001d005077890 */ /* 0x000fe2000fffe0ff */
[----:B------:R-:W-:Y:S02]  /*4740*/  PLOP3.LUT P0, PT, PT, PT, UP0, 0x80, 0x8 ;  /* 0x000000000008781c */ /* 0x000fe40003f0f008 */
[----:B------:R-:W1:Y:S02]  /*4750*/  SYNCS.PHASECHK.TRANS64.TRYWAIT P1, [UR5+0x1d0], R2 ;  /* 0x0001d002ff0075a7 */ /* 0x000e640008021105 */
[----:B-1----:R-:W-:Y:S09]  /*4760*/  @!P1 BRA `(.L_x_95) ;  /* 0x0000005400f09947 */ /* 0x002ff20003800000 */
.L_x_200:
[----:B------:R-:W-:Y:S02]  /*4770*/  @!UP0 UPRMT UR7, UR6, 0x654, UR7 ;  /* 0x0000065406078896 */ /* 0x000fe40008000007 */
[----:B------:R-:W-:Y:S01]  /*4780*/  ULOP3.LUT UR6, UR21, 0xffff, URZ, 0xc0, !UPT ;  /* 0x0000ffff15067892 */ /* 0x000fe2000f8ec0ff */
[----:B------:R-:W-:Y:S01]  /*4790*/  UMOV UR8, 0xffff ;  /* 0x0000ffff00087882 */ /* 0x000fe20000000000 */
[----:B------:R-:W-:Y:S02]  /*47a0*/  UMOV UR5, 0x1 ;  /* 0x0000000100057882 */ /* 0x000fe40000000000 */
[----:B------:R-:W-:-:S03]  /*47b0*/  USHF.R.U32.HI UR6, URZ, 0x5, UR6 ;  /* 0x00000005ff067899 */ /* 0x000fc60008011606 */
[----:B------:R-:W-:Y:S01]  /*47c0*/  @!P0 SYNCS.ARRIVE.TRANS64.RED.A1T0 RZ, [UR7], RZ ;  /* 0x000000ffffff89a7 */ /* 0x000fe20008100407 */
[----:B------:R-:W-:Y:S01]  /*47d0*/  NOP ;  /* 0x0000000000007918 */ /* 0x000fe20000000000 */
[----:B-1----:R-:W1:Y:S01]  /*47e0*/  LDS R0, [UR4+0x14] ;  /* 0x00001404ff007984 */ /* 0x002e620008000800 */
[----:B------:R-:W-:Y:S02]  /*47f0*/  USHF.L.U32 UR8, UR8, UR6, URZ ;  /* 0x0000000608087299 */ /* 0x000fe400080006ff */
[----:B------:R-:W-:-:S04]  /*4800*/  USHF.L.U32 UR5, UR5, UR6, URZ ;  /* 0x0000000605057299 */ /* 0x000fc800080006ff */
[----:B-1----:R-:W-:-:S04]  /*4810*/  LOP3.LUT R0, R0, UR8, RZ, 0xc0, !PT ;  /* 0x0000000800007c12 */ /* 0x002fc8000f8ec0ff */
[----:B------:R-:W-:-:S13]  /*4820*/  ISETP.NE.AND P0, PT, R0, UR8, PT ;  /* 0x0000000800007c0c */ /* 0x000fda000bf05270 */
[----:B------:R-:W-:Y:S05]  /*4830*/  @P0 BRA `(.L_x_96) ;  /* 0x0000000000580947 */ /* 0x000fea0003800000 */
[----:B------:R-:W1:Y:S02]  /*4840*/  LDS R0, [UR4+0x18] ;  /* 0x00001804ff007984 */ /* 0x000e640008000800 */
[----:B-1----:R-:W-:-:S04]  /*4850*/  LOP3.LUT R0, R0, UR5, RZ, 0xc0, !PT ;  /* 0x0000000500007c12 */ /* 0x002fc8000f8ec0ff */
[----:B------:R-:W-:-:S13]  /*4860*/  ISETP.NE.AND P0, PT, R0, UR5, PT ;  /* 0x0000000500007c0c */ /* 0x000fda000bf05270 */
[----:B------:R-:W-:Y:S05]  /*4870*/  @P0 BRA `(.L_x_97) ;  /* 0x00000000003c0947 */ /* 0x000fea0003800000 */
[----:B------:R-:W1:Y:S01]  /*4880*/  S2R R2, SR_LANEID ;  /* 0x0000000000027919 */ /* 0x000e620000000000 */
[----:B------:R-:W-:Y:S01]  /*4890*/  ULOP3.LUT UR8, URZ, UR8, URZ, 0x33, !UPT ;  /* 0x00000008ff087292 */ /* 0x000fe2000f8e33ff */
[----:B------:R-:W-:Y:S02]  /*48a0*/  VOTEU.ANY UR7, UPT, PT ;  /* 0x0000000000077886 */ /* 0x000fe400038e0100 */
[----:B------:R-:W-:-:S03]  /*48b0*/  UFLO.U32 UR7, UR7 ;  /* 0x00000007000772bd */ /* 0x000fc600080e0000 */
[----:B------:R-:W-:-:S04]  /*48c0*/  IMAD.U32 R0, RZ, RZ, UR8 ;  /* 0x00000008ff007e24 */ /* 0x000fc8000f8e00ff */
[----:B------:R2:W3:Y:S02]  /*48d0*/  REDUX UR6, R0 ;  /* 0x00000000000673c4 */ /* 0x0004e40000000000 */
[----:B------:R1:W-:Y:S02]  /*48e0*/  UTCATOMSWS.AND URZ, UR8 ;  /* 0x0000000800ff79e3 */ /* 0x0003e40008000000 */
[----:B-1----:R-:W-:Y:S02]  /*48f0*/  ISETP.EQ.U32.AND P0, PT, R2, UR7, PT ;  /* 0x0000000702007c0c */ /* 0x002fe4000bf02070 */
[----:B--2---:R-:W-:Y:S02]  /*4900*/  LOP3.LUT R0, RZ, UR5, RZ, 0x33, !PT ;  /* 0x00000005ff007c12 */ /* 0x004fe4000f8e33ff */
[----:B---3--:R-:W-:Y:S02]  /*4910*/  MOV R2, UR6 ;  /* 0x0000000600027c02 */ /* 0x008fe40008000f00 */
[----:B------:R-:W1:Y:S07]  /*4920*/  REDUX UR5, R0 ;  /* 0x00000000000573c4 */ /* 0x000e6e0000000000 */
[----:B------:R2:W-:Y:S01]  /*4930*/  @P0 ATOMS.AND RZ, [UR4+0x14], R2 ;  /* 0x00001402ffff098c */ /* 0x0005e2000a800004 */
[----:B-1----:R-:W-:-:S05]  /*4940*/  IMAD.U32 R0, RZ, RZ, UR5 ;  /* 0x00000005ff007e24 */ /* 0x002fca000f8e00ff */
[----:B------:R2:W-:Y:S01]  /*4950*/  @P0 ATOMS.AND RZ, [UR4+0x18], R0 ;  /* 0x00001800ffff098c */ /* 0x0005e2000a800004 */
[----:B------:R-:W-:Y:S05]  /*4960*/  BRA `(.L_x_98) ;  /* 0x0000000000147947 */ /* 0x000fea0003800000 */
.L_x_97:
[----:B------:R-:W-:Y:S02]  /*4970*/  MOV R2, 0x4990 ;  /* 0x0000499000027802 */ /* 0x000fe40000000f00 */
[----:B---345:R-:W-:Y:S05]  /*4980*/  CALL.REL.NOINC `($__internal_0_$__cuda_sm10x_tcgen05_guardrail_trap_col_being_dealloced_not_returned_by_alloc) ;  /* 0x0000005800487944 */ /* 0x038fea0003c00000 */
[----:B------:R-:W-:Y:S05]  /*4990*/  BRA `(.L_x_98) ;  /* 0x0000000000087947 */ /* 0x000fea0003800000 */
.L_x_96:
[----:B------:R-:W-:Y:S02]  /*49a0*/  MOV R2, 0x49c0 ;  /* 0x000049c000027802 */ /* 0x000fe40000000f00 */
[----:B---345:R-:W-:Y:S05]  /*49b0*/  CALL.REL.NOINC `($__internal_2_$__cuda_sm10x_tcgen05_guardrail_trap_unallocated_columns_being_dealloced) ;  /* 0x0000005800547944 */ /* 0x038fea0003c00000 */
.L_x_98:
[----:B------:R-:W-:Y:S01]  /*49c0*/  NOP ;  /* 0x0000000000007918 */ /* 0x000fe20000000000 */
[----:B----4-:R-:W-:Y:S05]  /*49d0*/  EXIT ;  /* 0x000000000000794d */ /* 0x010fea0003800000 */
.L_x_69:
[----:B------:R-:W-:-:S09]  /*49e0*/  UISETP.NE.OR UP5, UPT, UR12, 0x3, UP5 ;  /* 0x000000030c00788c */ /* 0x000fd2000afa5670 */
[----:B------:R-:W-:Y:S05]  /*49f0*/  BRA.U UP5, `(.L_x_99) ;  /* 0x0000000d05e87547 */ /* 0x000fea000b800000 */
[----:B------:R-:W1:Y:S01]  /*4a00*/  LDC R0, c[0x0][0xb30] ;  /* 0x0002cc00ff007b82 */ /* 0x000e620000000800 */
[----:B------:R-:W2:Y:S01]  /*4a10*/  LDCU.64 UR8, c[0x0][0x888] ;  /* 0x00011100ff0877ac */ /* 0x000ea20008000a00 */
[----:B------:R-:W-:Y:S02]  /*4a20*/  HFMA2 R27, -RZ, RZ, 0, 0 ;  /* 0x00000000ff1b7431 */ /* 0x000fe400000001ff */
[----:B------:R-:W-:Y:S01]  /*4a30*/  IMAD.MOV.U32 R29, RZ, RZ, 0x1 ;  /* 0x00000001ff1d7424 */ /* 0x000fe200078e00ff */
[----:B------:R-:W-:Y:S01]  /*4a40*/  MOV R25, 0x1000 ;  /* 0x0000100000197802 */ /* 0x000fe20000000f00 */
[----:B------:R-:W3:Y:S01]  /*4a50*/  LDCU.64 UR6, c[0x0][0x890] ;  /* 0x00011200ff0677ac */ /* 0x000ee20008000a00 */
[----:B------:R-:W-:Y:S01]  /*4a60*/  IMAD.MOV.U32 R28, RZ, RZ, RZ ;  /* 0x000000ffff1c7224 */ /* 0x000fe200078e00ff */
[----:B------:R-:W4:Y:S01]  /*4a70*/  LDC R24, c[0x0][0x370] ;  /* 0x0000dc00ff187b82 */ /* 0x000f220000000800 */
[----:B------:R-:W-:Y:S01]  /*4a80*/  UMOV UR13, 0x400 ;  /* 0x00000400000d7882 */ /* 0x000fe20000000000 */
[----:B------:R-:W-:-:S02]  /*4a90*/  UPLOP3.LUT UP1, UPT, UPT, UPT, UPT, 0x40, 0x4 ;  /* 0x000000000004789c */ /* 0x000fc40003f2e870 */
[----:B------:R-:W-:Y:S01]  /*4aa0*/  ULEA UR13, UR4, UR13, 0x18 ;  /* 0x0000000d040d7291 */ /* 0x000fe2000f8ec0ff */
[----:B------:R-:W-:-:S03]  /*4ab0*/  UMOV UR14, URZ ;  /* 0x000000ff000e7c82 */ /* 0x000fc60008000000 */
[----:B------:R-:W4:Y:S01]  /*4ac0*/  LDC R3, c[0x0][0xb0c] ;  /* 0x0002c300ff037b82 */ /* 0x000f220000000800 */
[----:B--2---:R-:W-:Y:S02]  /*4ad0*/  UISETP.NE.U32.AND UP4, UPT, UR8, URZ, UPT ;  /* 0x000000ff0800728c */ /* 0x004fe4000bf85070 */
[----:B---3--:R-:W-:-:S05]  /*4ae0*/  UISETP.NE.U32.AND UP6, UPT, UR6, URZ, UPT ;  /* 0x000000ff0600728c */ /* 0x008fca000bfc5070 */
[----:B------:R-:W2:Y:S01]  /*4af0*/  LDC R20, c[0x0][0xb20] ;  /* 0x0002c800ff147b82 */ /* 0x000ea20000000800 */
[----:B-1----:R-:W-:Y:S01]  /*4b00*/  ISETP.NE.AND P1, PT, R0, 0x1, PT ;  /* 0x000000010000780c */ /* 0x002fe20003f25270 */
[----:B------:R-:W-:Y:S02]  /*4b10*/  UISETP.NE.AND.EX UP4, UPT, UR9, URZ, UPT, UP4 ;  /* 0x000000ff0900728c */ /* 0x000fe4000bf85340 */
[----:B------:R-:W-:-:S04]  /*4b20*/  UISETP.NE.AND.EX UP6, UPT, UR7, URZ, UPT, UP6 ;  /* 0x000000ff0700728c */ /* 0x000fc8000bfc5360 */
[----:B------:R-:W1:Y:S08]  /*4b30*/  LDC.64 R30, c[0x0][0x348] ;  /* 0x0000d200ff1e7b82 */ /* 0x000e700000000a00 */
[----:B------:R-:W3:Y:S08]  /*4b40*/  LDC.64 R14, c[0x0][0xb10] ;  /* 0x0002c400ff0e7b82 */ /* 0x000ef00000000a00 */
[----:B------:R-:W1:Y:S08]  /*4b50*/  LDC.64 R6, c[0x0][0xb18] ;  /* 0x0002c600ff067b82 */ /* 0x000e700000000a00 */
[----:B------:R-:W1:Y:S08]  /*4b60*/  LDC.64 R4, c[0x0][0xb28] ;  /* 0x0002ca00ff047b82 */ /* 0x000e700000000a00 */
[----:B--2-4-:R-:W1:Y:S02]  /*4b70*/  LDC R21, c[0x0][0x374] ;  /* 0x0000dd00ff157b82 */ /* 0x014e640000000800 */
.L_x_108:
[C---:B------:R-:W-:Y:S02]  /*4b80*/  LEA R0, R28.reuse, UR13, 0x3 ;  /* 0x0000000d1c007c11 */ /* 0x040fe4000f8e18ff */
[----:B------:R-:W-:Y:S02]  /*4b90*/  SHF.L.U32 R2, R27, 0x1f, RZ ;  /* 0x0000001f1b027819 */ /* 0x000fe400000006ff */
[----:B------:R-:W-:Y:S02]  /*4ba0*/  LEA R16, R28, UR13, 0x4 ;  /* 0x0000000d1c107c11 */ /* 0x000fe4000f8e20ff */
[----:B--2---:R-:W2:Y:S02]  /*4bb0*/  SYNCS.PHASECHK.TRANS64.TRYWAIT P0, [R0+URZ+0x150], R2 ;  /* 0x00015002000075a7 */ /* 0x004ea400080011ff */
[----:B--2---:R-:W-:Y:S05]  /*4bc0*/  @!P0 BRA `(.L_x_100) ;  /* 0x0000005000f08947 */ /* 0x004fea0003800000 */
.L_x_201:
[----:B------:R-:W-:Y:S01]  /*4bd0*/  ISETP.GE.AND P0, PT, R35, 0x1, PT ;  /* 0x000000012300780c */ /* 0x000fe20003f06270 */
[----:B------:R-:W4:Y:S01]  /*4be0*/  LDS.128 R16, [R16+0x1e0] ;  /* 0x0001e00010107984 */ /* 0x000f220000000c00 */
[----:B--2---:R-:W-:Y:S01]  /*4bf0*/  VIADD R0, R0, 0x160 ;  /* 0x0000016000007836 */ /* 0x004fe20000000000 */
[----:B------:R-:W-:Y:S01]  /*4c00*/  @!PT LDS RZ, [RZ] ;  /* 0x00000000fffff984 */ /* 0x000fe20000000800 */
[----:B------:R-:W-:Y:S01]  /*4c10*/  @!PT LDS RZ, [RZ] ;  /* 0x00000000fffff984 */ /* 0x000fe20000000800 */
[----:B------:R-:W-:Y:S01]  /*4c20*/  @!PT LDS RZ, [RZ] ;  /* 0x00000000fffff984 */ /* 0x000fe20000000800 */
[----:B------:R-:W-:Y:S01]  /*4c30*/  @!PT LDS RZ, [RZ] ;  /* 0x00000000fffff984 */ /* 0x000fe20000000800 */
[----:B------:R2:W-:Y:S06]  /*4c40*/  MEMBAR.ALL.CTA ;  /* 0x0000000000007992 */ /* 0x0005ec0000008000 */
[----:B--2---:R-:W2:Y:S01]  /*4c50*/  FENCE.VIEW.ASYNC.S ;  /* 0x00000000000073c6 */ /* 0x004ea20000000000 */
[----:B------:R-:W-:Y:S04]  /*4c60*/  PRMT R0, RZ, 0x654, R0 ;  /* 0x00000654ff007816 */ /* 0x000fe80000000000 */
[----:B--2---:R2:W-:Y:S01]  /*4c70*/  SYNCS.ARRIVE.TRANS64.RED.A1T0 RZ, [R0+URZ], RZ ;  /* 0x000000ff00ff79a7 */ /* 0x0045e200081004ff */
[----:B----4-:R-:W-:Y:S11]  /*4c80*/  LOP3.LUT P3, RZ, R18, 0x1, RZ, 0xc0, !PT ;  /* 0x0000000112ff7812 */ /* 0x010ff6000786c0ff */
[----:B------:R-:W-:Y:S02]  /*4c90*/  @!UPT UIADD3 URZ, UPT, UPT, URZ, URZ, URZ ;  /* 0x000000fffffff290 */ /* 0x000fe4000fffe0ff */
[----:B------:R-:W-:Y:S02]  /*4ca0*/  @P3 MOV R11, R16 ;  /* 0x00000010000b3202 */ /* 0x000fe40000000f00 */
[----:B------:R-:W-:Y:S01]  /*4cb0*/  @P3 LOP3.LUT R10, R17, 0xffff, RZ, 0xc0, !PT ;  /* 0x0000ffff110a3812 */ /* 0x000fe200078ec0ff */
[----:B--2---:R-:W-:Y:S06]  /*4cc0*/  @!P0 BRA `(.L_x_101) ;  /* 0x0000000000a48947 */ /* 0x004fec0003800000 */
[-C--:B-1----:R-:W-:Y:S01]  /*4cd0*/  IMAD.HI.U32 R0, R21, R7.reuse, RZ ;  /* 0x0000000715007227 */ /* 0x082fe200078e00ff */
[----:B------:R-:W-:Y:S02]  /*4ce0*/  ISETP.NE.AND P0, PT, R6, 0x1, PT ;  /* 0x000000010600780c */ /* 0x000fe40003f05270 */
[----:B------:R-:W-:Y:S01]  /*4cf0*/  ISETP.NE.AND P2, PT, R35, 0x1, PT ;  /* 0x000000012300780c */ /* 0x000fe20003f45270 */
[----:B---3--:R-:W-:Y:S01]  /*4d00*/  IMAD.HI.U32 R9, R24, R14, RZ ;  /* 0x0000000e18097227 */ /* 0x008fe200078e00ff */
[----:B------:R-:W-:Y:S02]  /*4d10*/  SHF.R.U32.HI R0, RZ, R20, R0 ;  /* 0x00000014ff007219 */ /* 0x000fe40000011600 */
[----:B------:R-:W-:Y:S01]  /*4d20*/  ISETP.NE.AND P4, PT, R3, 0x1, PT ;  /* 0x000000010300780c */ /* 0x000fe20003f85270 */
[----:B------:R-:W-:Y:S01]  /*4d30*/  IMAD.HI.U32 R13, R10, R7, RZ ;  /* 0x000000070a0d7227 */ /* 0x000fe200078e00ff */
[----:B------:R-:W-:Y:S02]  /*4d40*/  SHF.R.U32.HI R9, RZ, R15, R9 ;  /* 0x0000000fff097219 */ /* 0x000fe40000011609 */
[----:B------:R-:W-:Y:S01]  /*4d50*/  SEL R0, R21, R0, !P0 ;  /* 0x0000000015007207 */ /* 0x000fe20004000000 */
[----:B------:R-:W-:Y:S01]  /*4d60*/  IMAD.HI.U32 R12, R11, R14, RZ ;  /* 0x0000000e0b0c7227 */ /* 0x000fe200078e00ff */
[----:B------:R-:W-:Y:S03]  /*4d70*/  SEL R9, R24, R9, !P4 ;  /* 0x0000000918097207 */ /* 0x000fe60006000000 */
[-C--:B------:R-:W-:Y:S01]  /*4d80*/  IMAD.HI.U32 R8, R0, R4.reuse, RZ ;  /* 0x0000000400087227 */ /* 0x080fe200078e00ff */
[----:B------:R-:W-:Y:S03]  /*4d90*/  SHF.R.U32.HI R12, RZ, R15, R12 ;  /* 0x0000000fff0c7219 */ /* 0x000fe6000001160c */
[----:B------:R-:W-:Y:S01]  /*4da0*/  IMAD.HI.U32 R2, R9, R4, RZ ;  /* 0x0000000409027227 */ /* 0x000fe200078e00ff */
[-C--:B------:R-:W-:Y:S02]  /*4db0*/  @P2 SHF.R.U32.HI R0, RZ, R5.reuse, R8 ;  /* 0x00000005ff002219 */ /* 0x080fe40000011608 */
[----:B------:R-:W-:Y:S02]  /*4dc0*/  SHF.R.U32.HI R8, RZ, R20, R13 ;  /* 0x00000014ff087219 */ /* 0x000fe4000001160d */
[----:B------:R-:W-:Y:S01]  /*4dd0*/  @P2 SHF.R.U32.HI R9, RZ, R5, R2 ;  /* 0x00000005ff092219 */ /* 0x000fe20000011602 */
[----:B------:R-:W-:Y:S01]  /*4de0*/  IMAD R0, R35, R0, RZ ;  /* 0x0000000023007224 */ /* 0x000fe200078e02ff */
[----:B------:R-:W-:Y:S02]  /*4df0*/  SEL R8, R10, R8, !P0 ;  /* 0x000000080a087207 */ /* 0x000fe40004000000 */
[----:B------:R-:W-:Y:S01]  /*4e00*/  SEL R2, R11, R12, !P4 ;  /* 0x0000000c0b027207 */ /* 0x000fe20006000000 */
[C---:B------:R-:W-:Y:S01]  /*4e10*/  IMAD R12, R35.reuse, R9, RZ ;  /* 0x00000009230c7224 */ /* 0x040fe200078e02ff */
[C---:B------:R-:W-:Y:S01]  /*4e20*/  ISETP.GE.AND P0, PT, R8.reuse, R0, PT ;  /* 0x000000000800720c */ /* 0x040fe20003f06270 */
[----:B------:R-:W-:Y:S03]  /*4e30*/  IMAD.HI.U32 R0, R8, R4, RZ ;  /* 0x0000000408007227 */ /* 0x000fe600078e00ff */
[----:B------:R-:W-:Y:S02]  /*4e40*/  ISETP.GE.OR P0, PT, R2, R12, P0 ;  /* 0x0000000c0200720c */ /* 0x000fe40000706670 */
[-C--:B------:R-:W-:Y:S04]  /*4e50*/  SHF.R.U32.HI R0, RZ, R5.reuse, R0 ;  /* 0x00000005ff007219 */ /* 0x080fe80000011600 */
[----:B------:R-:W-:Y:S05]  /*4e60*/  SEL R13, R8, R0, !P2 ;  /* 0x00000000080d7207 */ /* 0x000fea0005000000 */
[----:B------:R-:W-:Y:S02]  /*4e70*/  IMAD.MOV R12, RZ, RZ, -R13 ;  /* 0x000000ffff0c7224 */ /* 0x000fe400078e0a0d */
[C---:B------:R-:W-:Y:S04]  /*4e80*/  @!P0 IMAD.HI.U32 R0, R2.reuse, R4, RZ ;  /* 0x0000000402008227 */ /* 0x040fe800078e00ff */
[----:B------:R-:W-:Y:S01]  /*4e90*/  IMAD R12, R35, R12, R8 ;  /* 0x0000000c230c7224 */ /* 0x000fe200078e0208 */
[----:B------:R-:W-:Y:S04]  /*4ea0*/  @!P0 SHF.R.U32.HI R0, RZ, R5, R0 ;  /* 0x00000005ff008219 */ /* 0x000fe80000011600 */
[----:B------:R-:W-:Y:S04]  /*4eb0*/  @!P0 SEL R0, R2, R0, !P2 ;  /* 0x0000000002008207 */ /* 0x000fe80005000000 */
[----:B------:R-:W-:Y:S01]  /*4ec0*/  @!P0 IADD3 R13, PT, PT, R13, -R0, RZ ;  /* 0x800000000d0d8210 */ /* 0x000fe20007ffe0ff */
[----:B------:R-:W-:Y:S01]  /*4ed0*/  @!P0 IMAD R0, R9, R12, R0 ;  /* 0x0000000c09008224 */ /* 0x000fe200078e0200 */
[----:B------:R-:W-:Y:S01]  /*4ee0*/  IADD3 R9, PT, PT, -R8, RZ, RZ ;  /* 0x000000ff08097210 */ /* 0x000fe20007ffe1ff */
[--C-:B------:R-:W-:Y:S02]  /*4ef0*/  IMAD.MOV R12, RZ, RZ, -R2.reuse ;  /* 0x000000ffff0c7224 */ /* 0x100fe400078e0a02 */
[----:B------:R-:W-:Y:S02]  /*4f00*/  @!P0 IMAD R8, R13, R35, R2 ;  /* 0x000000230d088224 */ /* 0x000fe400078e0202 */
[----:B------:R-:W-:Y:S02]  /*4f10*/  @!P0 IMAD.MOV.U32 R2, RZ, RZ, R0 ;  /* 0x000000ffff028224 */ /* 0x000fe400078e0000 */
[----:B------:R-:W-:Y:S02]  /*4f20*/  IMAD R11, R3, R12, R11 ;  /* 0x0000000c030b7224 */ /* 0x000fe400078e020b */
[----:B------:R-:W-:Y:S02]  /*4f30*/  IMAD R10, R6, R9, R10 ;  /* 0x00000009060a7224 */ /* 0x000fe400078e020a */
[----:B------:R-:W-:Y:S02]  /*4f40*/  IMAD R11, R2, R3, R11 ;  /* 0x00000003020b7224 */ /* 0x000fe400078e020b */
[----:B------:R-:W-:Y:S02]  /*4f50*/  IMAD R10, R8, R6, R10 ;  /* 0x00000006080a7224 */ /* 0x000fe400078e020a */
.L_x_101:
[----:B------:R-:W-:Y:S05]  /*4f60*/  BRA.U UP1, `(.L_x_102) ;  /* 0x0000000101107547 */ /* 0x000fea000b800000 */
[----:B------:R-:W-:Y:S04]  /*4f70*/  MOV R2, UR5 ;  /* 0x0000000500027c02 */ /* 0x000fe80008000f00 */
[----:B------:R-:W-:Y:S04]  /*4f80*/  SHF.L.U32 R2, R2, 0x1f, RZ ;  /* 0x0000001f02027819 */ /* 0x000fe800000006ff */
[----:B------:R-:W2:Y:S02]  /*4f90*/  SYNCS.PHASECHK.TRANS64.TRYWAIT P0, [UR13+0x148], R2 ;  /* 0x00014802ff0075a7 */ /* 0x000ea4000800110d */
[----:B--2---:R-:W-:Y:S05]  /*4fa0*/  @!P0 BRA `(.L_x_103) ;  /* 0x00000050000c8947 */ /* 0x004fea0003800000 */
.L_x_102:
[----:B------:R-:W-:Y:S02]  /*4fb0*/  R2UR UR27, R23 ;  /* 0x00000000171b72ca */ /* 0x000fe400000e0000 */
[----:B------:R-:W-:Y:S02]  /*4fc0*/  R2UR UR26, R22 ;  /* 0x00000000161a72ca */ /* 0x000fe400000e0000 */
[----:B------:R-:W-:Y:S04]  /*4fd0*/  ISETP.NE.U32.AND P2, PT, RZ, UR6, PT ;  /* 0x00000006ff007c0c */ /* 0x000fe8000bf45070 */
[----:B------:R-:W-:Y:S05]  /*4fe0*/  ISETP.NE.AND.EX P2, PT, RZ, UR7, PT, P2 ;  /* 0x00000007ff007c0c */ /* 0x000fea000bf45320 */
[----:B------:R-:W-:Y:S02]  /*4ff0*/  USHF.L.U32 UR27, UR27, 0x6, URZ ;  /* 0x000000061b1b7899 */ /* 0x000fe400080006ff */
[----:B------:R-:W-:Y:S01]  /*5000*/  USHF.L.U32 UR26, UR26, 0x6, URZ ;  /* 0x000000061a1a7899 */ /* 0x000fe200080006ff */
[----:B------:R-:W-:Y:S11]  /*5010*/  BRA.U !UP6, `(.L_x_104) ;  /* 0x000000010e347547 */ /* 0x000ff6000b800000 */
[----:B------:R-:W-:Y:S01]  /*5020*/  UPLOP3.LUT UP0, UPT, UPT, UPT, UP4, 0x80, 0x8 ;  /* 0x000000000008789c */ /* 0x000fe20003f0f040 */
[----:B--2---:R-:W-:Y:S02]  /*5030*/  HFMA2 R0, -RZ, RZ, 0, 5.9604644775390625e-08 ;  /* 0x00000001ff007431 */ /* 0x004fe400000001ff */
[----:B------:R-:W-:Y:S03]  /*5040*/  IMAD.MOV.U32 R60, RZ, RZ, 0x1 ;  /* 0x00000001ff3c7424 */ /* 0x000fe600078e00ff */
[----:B------:R-:W-:Y:S05]  /*5050*/  PLOP3.LUT P0, PT, PT, PT, UP0, 0x80, 0x8 ;  /* 0x000000000008781c */ /* 0x000fea0003f0f008 */
[----:B------:R-:W2:Y:S01]  /*5060*/  @UP0 LDCU.64 UR10, c[0x0][0x888] ;  /* 0x00011100ff0a07ac */ /* 0x000ea20008000a00 */
[----:B------:R-:W-:Y:S07]  /*5070*/  @UP0 UIMAD UR8, UR36, UR6, URZ ;  /* 0x00000006240802a4 */ /* 0x000fee000f8e02ff */
[----:B------:R-:W-:Y:S01]  /*5080*/  @!P0 PRMT R60, R0, 0x7610, R60 ;  /* 0x00007610003c8816 */ /* 0x000fe2000000003c */
[----:B--2---:R-:W-:Y:S03]  /*5090*/  @UP0 UIMAD.WIDE UR10, UR8, 0x4, UR10 ;  /* 0x00000004080a08a5 */ /* 0x004fe6000f8e020a */
[----:B------:R-:W2:Y:S03]  /*50a0*/  @!UP0 LDCU UR8, c[0x0][0x880] ;  /* 0x00011000ff0887ac */ /* 0x000ea60008000800 */
[----:B-----5:R-:W-:Y:S01]  /*50b0*/  IMAD.U32 R48, RZ, RZ, UR10 ;  /* 0x0000000aff307e24 */ /* 0x020fe2000f8e00ff */
[----:B------:R-:W-:Y:S05]  /*50c0*/  MOV R49, UR11 ;  /* 0x0000000b00317c02 */ /* 0x000fea0008000f00 */
[----:B------:R4:W5:Y:S02]  /*50d0*/  @P0 LDG.E R48, desc[UR38][R48.64] ;  /* 0x0000002630300981 */ /* 0x000964000c1e1900 */
[----:B--2-4-:R-:W-:Y:S07]  /*50e0*/  @!P0 IMAD.U32 R48, RZ, RZ, UR8 ;  /* 0x00000008ff308e24 */ /* 0x014fee000f8e00ff */
.L_x_104:
[----:B-----5:R-:W-:Y:S01]  /*50f0*/  @!P2 FSETP.EQ.AND P0, PT, R48, RZ, PT ;  /* 0x000000ff3000a20b */ /* 0x020fe20003f02000 */
[----:B------:R-:W-:Y:S01]  /*5100*/  @!UPT UIADD3 URZ, UPT, UPT, URZ, URZ, URZ ;  /* 0x000000fffffff290 */ /* 0x000fe2000fffe0ff */
[----:B------:R-:W-:Y:S11]  /*5110*/  @!P2 BRA `(.L_x_105) ;  /* 0x000000000014a947 */ /* 0x000ff60003800000 */
[----:B------:R-:W-:Y:S02]  /*5120*/  LOP3.LUT P2, RZ, R60, 0xff, RZ, 0xc0, !PT ;  /* 0x000000ff3cff7812 */ /* 0x000fe4000784c0ff */
[----:B------:R-:W-:Y:S04]  /*5130*/  PLOP3.LUT P0, PT, PT, PT, UP0, 0x80, 0x8 ;  /* 0x000000000008781c */ /* 0x000fe80003f0f008 */
[----:B------:R-:W-:Y:S07]  /*5140*/  PLOP3.LUT P0, PT, P0, PT, PT, 0x8, 0x80 ;  /* 0x000000000080781c */ /* 0x000fee000070e170 */
[----:B------:R-:W-:Y:S11]  /*5150*/  @P2 FSETP.EQ.AND P0, PT, R48, RZ, PT ;  /* 0x000000ff3000220b */ /* 0x000ff60003f02000 */
[----:B------:R-:W-:Y:S02]  /*5160*/  @!UPT UIADD3 URZ, UPT, UPT, URZ, URZ, URZ ;  /* 0x000000fffffff290 */ /* 0x000fe4000fffe0ff */
.L_x_105:
[----:B------:R-:W-:Y:S01]  /*5170*/  ULEA UR16, UR14, UR13, 0x3 ;  /* 0x0000000d0e107291 */ /* 0x000fe2000f8e18ff */
[----:B------:R-:W-:Y:S02]  /*5180*/  SHF.L.U32 R9, R29, 0x1f, RZ ;  /* 0x0000001f1d097819 */ /* 0x000fe400000006ff */
[----:B------:R-:W-:Y:S04]  /*5190*/  ELECT P4, URZ, PT ;  /* 0x0000000000ff782f */ /* 0x000fe80003880000 */
[----:B------:R-:W-:Y:S02]  /*51a0*/  PLOP3.LUT P4, PT, P0, P4, PT, 0xf2, 0x2f ;  /* 0x00000000002f781c */ /* 0x000fe40000789e72 */
[----:B------:R-:W4:Y:S11]  /*51b0*/  SYNCS.PHASECHK.TRANS64.TRYWAIT P2, [UR16+0x128], R9 ;  /* 0x00012809ff0075a7 */ /* 0x000f360008041110 */
[----:B-1----:R-:W-:Y:S05]  /*51c0*/  @!P4 IADD3 R8, P0, PT, R30, 0x580, RZ ;  /* 0x000005801e08c810 */ /* 0x002fea0007f1e0ff */
[----:B--2---:R-:W-:Y:S01]  /*51d0*/  @!P4 IMAD.X R2, RZ, RZ, R31, P0 ;  /* 0x000000ffff02c224 */ /* 0x004fe200000e061f */
[----:B----4-:R-:W-:Y:S07]  /*51e0*/  @!P2 BRA `(.L_x_106) ;  /* 0x0000004c0094a947 */ /* 0x010fee0003800000 */
.L_x_204:
[----:B------:R-:W2:Y:S01]  /*51f0*/  LDC.64 R12, c[0x0][0xb18] ;  /* 0x0002c600ff0c7b82 */ /* 0x000ea20000000a00 */
[----:B------:R-:W-:Y:S01]  /*5200*/  @!P4 R2UR UR8, R2 ;  /* 0x000000000208c2ca */ /* 0x000fe200000e0000 */
[----:B------:R-:W-:Y:S01]  /*5210*/  VOTEU.ALL UP3, P4 ;  /* 0x0000000000ff7886 */ /* 0x000fe20002060000 */
[----:B------:R-:W-:Y:S01]  /*5220*/  @!P4 R2UR UR9, R8 ;  /* 0x000000000809c2ca */ /* 0x000fe200000e0000 */
[----:B------:R-:W-:Y:S01]  /*5230*/  UIADD3 UR25, UPT, UPT, UR16, 0x110, URZ ;  /* 0x0000011010197890 */ /* 0x000fe2000fffe0ff */
[----:B-1----:R-:W-:Y:S03]  /*5240*/  @!P4 IMAD.MOV.U32 R0, RZ, RZ, 0x1000 ;  /* 0x00001000ff00c424 */ /* 0x002fe600078e00ff */
[----:B------:R-:W1:Y:S01]  /*5250*/  @!P1 LDC R2, c[0x0][0xb0c] ;  /* 0x0002c300ff029b82 */ /* 0x000e620000000800 */
[----:B------:R-:W-:Y:S01]  /*5260*/  UIADD3 UR15, UPT, UPT, UR14, 0x1, URZ ;  /* 0x000000010e0f7890 */ /* 0x000fe2000fffe0ff */
[----:B------:R-:W-:Y:S01]  /*5270*/  @P3 SHF.R.U32.HI R26, RZ, 0x10, R17 ;  /* 0x00000010ff1a3819 */ /* 0x000fe20000011611 */
[----:B------:R-:W-:Y:S01]  /*5280*/  VOTEU.ALL UP2, P4 ;  /* 0x0000000000ff7886 */ /* 0x000fe20002040000 */
[----:B------:R-:W-:Y:S01]  /*5290*/  UMOV UR18, 0x0 ;  /* 0x0000000000127882 */ /* 0x000fe20000000000 */
[----:B------:R-:W-:Y:S01]  /*52a0*/  UISETP.NE.AND UP5, UPT, UR15, 0x3, UPT ;  /* 0x000000030f00788c */ /* 0x000fe2000bfa5270 */
[----:B------:R-:W-:Y:S01]  /*52b0*/  VIADD R28, R28, 0x1 ;  /* 0x000000011c1c7836 */ /* 0x000fe20000000000 */
[----:B------:R-:W-:Y:S01]  /*52c0*/  UMOV UR19, 0x10000000 ;  /* 0x1000000000137882 */ /* 0x000fe20000000000 */
[----:B------:R-:W-:Y:S01]  /*52d0*/  IMAD.U32 R9, RZ, RZ, UR8 ;  /* 0x00000008ff097e24 */ /* 0x000fe2000f8e00ff */
[----:B------:R-:W-:Y:S01]  /*52e0*/  @!UP3 ULEA UR8, UR14, UR13, 0xc ;  /* 0x0000000d0e08b291 */ /* 0x000fe2000f8e60ff */
[----:B------:R-:W-:Y:S01]  /*52f0*/  IMAD.U32 R8, RZ, RZ, UR9 ;  /* 0x00000009ff087e24 */ /* 0x000fe2000f8e00ff */
[----:B------:R-:W-:Y:S01]  /*5300*/  UMOV UR28, UR36 ;  /* 0x00000024001c7c82 */ /* 0x000fe20008000000 */
[----:B------:R-:W-:Y:S01]  /*5310*/  @!UP3 UIADD3 UR10, UPT, UPT, UR26, 0x20, URZ ;  /* 0x000000201a0ab890 */ /* 0x000fe2000fffe0ff */
[----:B------:R-:W-:Y:S01]  /*5320*/  @!P4 R2UR UR21, R9 ;  /* 0x000000000915c2ca */ /* 0x000fe200000e0000 */
[----:B------:R-:W-:Y:S01]  /*5330*/  @!UP3 UIADD3 UR24, UPT, UPT, UR8, 0x300, URZ ;  /* 0x000003000818b890 */ /* 0x000fe2000fffe0ff */
[----:B------:R-:W-:Y:S01]  /*5340*/  @!P4 R2UR UR20, R8 ;  /* 0x000000000814c2ca */ /* 0x000fe200000e0000 */
[----:B------:R-:W-:Y:S01]  /*5350*/  @!UP3 UIADD3 UR8, UPT, UPT, UR8, 0xb00, URZ ;  /* 0x00000b000808b890 */ /* 0x000fe2000fffe0ff */
[----:B------:R-:W4:Y:S01]  /*5360*/  LDC.64 R8, c[0x0][0xb10] ;  /* 0x0002c400ff087b82 */ /* 0x000f220000000a00 */
[----:B------:R-:W-:Y:S01]  /*5370*/  USEL UR9, URZ, 0x1, UP5 ;  /* 0x00000001ff097887 */ /* 0x000fe2000a800000 */
[----:B------:R-:W-:Y:S01]  /*5380*/  VOTEU.ALL UP1, P4 ;  /* 0x0000000000ff7886 */ /* 0x000fe20002020000 */
[----:B------:R-:W-:Y:S01]  /*5390*/  UMOV UR11, UR27 ;  /* 0x0000001b000b7c82 */ /* 0x000fe20008000000 */
[----:B------:R-:W-:Y:S01]  /*53a0*/  UMOV UR12, UR36 ;  /* 0x00000024000c7c82 */ /* 0x000fe20008000000 */
[----:B------:R-:W-:Y:S02]  /*53b0*/  UPRMT UR17, UR4, 0x654, UR25 ;  /* 0x0000065404117896 */ /* 0x000fe40008000019 */
[----:B------:R-:W-:Y:S01]  /*53c0*/  LOP3.LUT R29, R29, UR9, RZ, 0x3c, !PT ;  /* 0x000000091d1d7c12 */ /* 0x000fe2000f8e3cff */
[----:B------:R-:W-:Y:S01]  /*53d0*/  UMOV UR9, UR25 ;  /* 0x0000001900097c82 */ /* 0x000fe20008000000 */
[----:B------:R-:W-:Y:S02]  /*53e0*/  USEL UR15, UR15, URZ, UP5 ;  /* 0x000000ff0f0f7287 */ /* 0x000fe4000a800000 */
[----:B------:R1:W-:Y:S01]  /*53f0*/  @!UP2 UTMALDG.3D [UR24], [UR20], desc[UR18] ;  /* 0x000012181400a5b4 */ /* 0x0003e20008011000 */
[----:B------:R-:W-:Y:S01]  /*5400*/  SHF.L.U32 R22, R29, 0x1f, RZ ;  /* 0x0000001f1d167819 */ /* 0x000fe200000006ff */
[----:B------:R-:W-:Y:S01]  /*5410*/  ULEA UR14, UR15, UR13, 0x3 ;  /* 0x0000000d0f0e7291 */ /* 0x000fe2000f8e18ff */
[----:B------:R1:W-:Y:S01]  /*5420*/  @!UP1 UTMALDG.3D [UR8], [UR20], desc[UR18] ;  /* 0x00001208140095b4 */ /* 0x0003e20008011000 */
[----:B------:R5:W-:Y:S01]  /*5430*/  @!P4 SYNCS.ARRIVE.TRANS64.RED.A0TR RZ, [UR16+0x110], R0 ;  /* 0x00011000ffffc9a7 */ /* 0x000be20008300410 */
[C---:B----4-:R-:W-:Y:S01]  /*5440*/  @!P1 IMAD.HI.U32 R8, R11.reuse, R8, RZ ;  /* 0x000000080b089227 */ /* 0x050fe200078e00ff */
[----:B--2---:R-:W-:Y:S02]  /*5450*/  @!P1 ISETP.NE.AND P0, PT, R12, 0x1, PT ;  /* 0x000000010c00980c */ /* 0x004fe40003f05270 */
[----:B-1----:R-:W-:Y:S01]  /*5460*/  @!P1 ISETP.NE.AND P2, PT, R2, 0x1, PT ;  /* 0x000000010200980c */ /* 0x002fe20003f45270 */
[C---:B------:R-:W-:Y:S01]  /*5470*/  @!P1 IMAD.HI.U32 R13, R10.reuse, R13, RZ ;  /* 0x0000000d0a0d9227 */ /* 0x040fe200078e00ff */
[----:B------:R-:W-:Y:S04]  /*5480*/  @!P1 SHF.R.U32.HI R8, RZ, R9, R8 ;  /* 0x00000009ff089219 */ /* 0x000fe80000011608 */
[----:B------:R-:W-:Y:S01]  /*5490*/  @!P1 SEL R8, R11, R8, !P2 ;  /* 0x000000080b089207 */ /* 0x000fe20005000000 */
[----:B------:R-:W-:Y:S01]  /*54a0*/  SYNCS.ARRIVE.TRANS64.RED.A1T0 RZ, [UR17], RZ ;  /* 0x000000ffffff79a7 */ /* 0x000fe20008100411 */
[----:B------:R-:W1:Y:S01]  /*54b0*/  SYNCS.PHASECHK.TRANS64.TRYWAIT P5, [UR14+0x128], R22 ;  /* 0x00012816ff0075a7 */ /* 0x000e6200080a110e */
[----:B-----5:R-:W2:Y:S02]  /*54c0*/  @!P1 LDC R0, c[0x0][0xb20] ;  /* 0x0002c800ff009b82 */ /* 0x020ea40000000800 */
[----:B--2---:R-:W-:Y:S04]  /*54d0*/  @!P1 SHF.R.U32.HI R0, RZ, R0, R13 ;  /* 0x00000000ff009219 */ /* 0x004fe8000001160d */
[----:B------:R-:W-:Y:S05]  /*54e0*/  @!P1 SEL R9, R10, R0, !P0 ;  /* 0x000000000a099207 */ /* 0x000fea0004000000 */
[----:B------:R-:W-:Y:S02]  /*54f0*/  @!P1 IMAD.IADD R0, R9, 0x1, -R8 ;  /* 0x0000000109009824 */ /* 0x000fe400078e0a08 */
[----:B------:R-:W-:Y:S02]  /*5500*/  @!P1 IMAD.IADD R8, R8, 0x1, -R9 ;  /* 0x0000000108089824 */ /* 0x000fe400078e0a09 */
[----:B------:R-:W-:Y:S02]  /*5510*/  @!P1 IMAD R11, R0, R2, R11 ;  /* 0x00000002000b9224 */ /* 0x000fe400078e020b */
[----:B------:R-:W-:Y:S01]  /*5520*/  @!P1 IMAD R10, R8, R12, R10 ;  /* 0x0000000c080a9224 */ /* 0x000fe200078e020a */
[----:B-1----:R-:W-:Y:S06]  /*5530*/  @!P5 BRA `(.L_x_107) ;  /* 0x0000004800d8d947 */ /* 0x002fec0003800000 */
.L_x_206:
[----:B------:R-:W-:Y:S01]  /*5540*/  UIADD3 UR17, UPT, UPT, UR14, 0x110, URZ ;  /* 0x000001100e117890 */ /* 0x000fe2000fffe0ff */
[----:B------:R-:W-:Y:S01]  /*5550*/  @!P4 IADD3 R2, P0, PT, R30, 0x580, RZ ;  /* 0x000005801e02c810 */ /* 0x000fe20007f1e0ff */
[----:B------:R-:W-:Y:S01]  /*5560*/  VOTEU.ALL UP2, P4 ;  /* 0x0000000000ff7886 */ /* 0x000fe20002040000 */
[----:B------:R-:W-:Y:S01]  /*5570*/  UMOV UR22, 0x0 ;  /* 0x0000000000167882 */ /* 0x000fe20000000000 */
[----:B------:R-:W-:Y:S01]  /*5580*/  UPRMT UR21, UR4, 0x654, UR17 ;  /* 0x0000065404157896 */ /* 0x000fe20008000011 */
[----:B------:R-:W-:Y:S01]  /*5590*/  @!P4 R2UR UR9, R2 ;  /* 0x000000000209c2ca */ /* 0x000fe200000e0000 */
[----:B-1----:R-:W-:Y:S01]  /*55a0*/  @!P4 IMAD.X R0, RZ, RZ, R31, P0 ;  /* 0x000000ffff00c224 */ /* 0x002fe200000e061f */
[----:B------:R-:W-:Y:S01]  /*55b0*/  UMOV UR23, 0x10000000 ;  /* 0x1000000000177882 */ /* 0x000fe20000000000 */
[----:B------:R-:W-:Y:S01]  /*55c0*/  UMOV UR19, UR27 ;  /* 0x0000001b00137c82 */ /* 0x000fe20008000000 */
[----:B------:R-:W-:Y:S01]  /*55d0*/  UMOV UR20, UR36 ;  /* 0x0000002400147c82 */ /* 0x000fe20008000000 */
[----:B------:R-:W-:Y:S01]  /*55e0*/  UMOV UR11, UR27 ;  /* 0x0000001b000b7c82 */ /* 0x000fe20008000000 */
[----:B------:R-:W-:Y:S01]  /*55f0*/  @!P4 R2UR UR8, R0 ;  /* 0x000000000008c2ca */ /* 0x000fe200000e0000 */
[----:B------:R-:W-:Y:S01]  /*5600*/  UMOV UR12, UR36 ;  /* 0x00000024000c7c82 */ /* 0x000fe20008000000 */
[----:B------:R-:W-:Y:S01]  /*5610*/  VOTEU.ALL UP1, P4 ;  /* 0x0000000000ff7886 */ /* 0x000fe20002020000 */
[----:B------:R-:W-:Y:S01]  /*5620*/  @P3 R2UR UR36, R26 ;  /* 0x000000001a2432ca */ /* 0x000fe200000e0000 */
[----:B------:R-:W-:Y:S01]  /*5630*/  IMAD.IADD R22, R10, 0x1, R50 ;  /* 0x000000010a167824 */ /* 0x000fe200078e0232 */
[C---:B------:R-:W-:Y:S01]  /*5640*/  ISETP.NE.AND P0, PT, R28.reuse, 0x2, PT ;  /* 0x000000021c00780c */ /* 0x040fe20003f05270 */
[----:B------:R-:W-:Y:S01]  /*5650*/  IMAD.IADD R23, R11, 0x1, R51 ;  /* 0x000000010b177824 */ /* 0x000fe200078e0233 */
[----:B------:R-:W-:Y:S01]  /*5660*/  @!UP1 UIADD3 UR18, UPT, UPT, UR26, 0x10, URZ ;  /* 0x000000101a129890 */ /* 0x000fe2000fffe0ff */
[----:B------:R-:W-:Y:S01]  /*5670*/  IMAD.U32 R8, RZ, RZ, UR9 ;  /* 0x00000009ff087e24 */ /* 0x000fe2000f8e00ff */
[----:B------:R-:W-:Y:S01]  /*5680*/  @!UP1 UIADD3 UR10, UPT, UPT, UR26, 0x30, URZ ;  /* 0x000000301a0a9890 */ /* 0x000fe2000fffe0ff */
[----:B------:R-:W-:Y:S01]  /*5690*/  SEL R0, RZ, 0x1, P0 ;  /* 0x00000001ff007807 */ /* 0x000fe20000000000 */
[----:B------:R-:W-:Y:S01]  /*56a0*/  UMOV UR9, UR17 ;  /* 0x0000001100097c82 */ /* 0x000fe20008000000 */
[----:B------:R-:W-:Y:S01]  /*56b0*/  SEL R28, R28, RZ, P0 ;  /* 0x000000ff1c1c7207 */ /* 0x000fe20000000000 */
[----:B------:R-:W-:Y:S01]  /*56c0*/  IMAD.U32 R9, RZ, RZ, UR8 ;  /* 0x00000008ff097e24 */ /* 0x000fe2000f8e00ff */
[----:B------:R-:W-:Y:S01]  /*56d0*/  @!P4 R2UR UR24, R8 ;  /* 0x000000000818c2ca */ /* 0x000fe200000e0000 */
[----:B------:R-:W-:Y:S01]  /*56e0*/  @!UP1 ULEA UR8, UR15, UR13, 0xc ;  /* 0x0000000d0f089291 */ /* 0x000fe2000f8e60ff */
[----:B------:R-:W-:Y:S02]  /*56f0*/  LOP3.LUT R27, R27, R0, RZ, 0x3c, !PT ;  /* 0x000000001b1b7212 */ /* 0x000fe400078e3cff */
[----:B------:R-:W-:Y:S01]  /*5700*/  @!P4 R2UR UR25, R9 ;  /* 0x000000000919c2ca */ /* 0x000fe200000e0000 */
[----:B------:R-:W-:Y:S02]  /*5710*/  @!UP1 UIADD3 UR16, UPT, UPT, UR8, 0x300, URZ ;  /* 0x0000030008109890 */ /* 0x000fe4000fffe0ff */
[----:B------:R-:W-:Y:S01]  /*5720*/  @!UP1 UIADD3 UR8, UPT, UPT, UR8, 0xb00, URZ ;  /* 0x00000b0008089890 */ /* 0x000fe2000fffe0ff */
[----:B------:R-:W-:Y:S09]  /*5730*/  VOTEU.ALL UP1, P4 ;  /* 0x0000000000ff7886 */ /* 0x000ff20002020000 */
[----:B------:R2:W-:Y:S01]  /*5740*/  @!UP2 UTMALDG.3D [UR16], [UR24], desc[UR22] ;  /* 0x000016101800a5b4 */ /* 0x0005e20008011000 */
[----:B------:R2:W-:Y:S01]  /*5750*/  @!UP1 UTMALDG.3D [UR8], [UR24], desc[UR22] ;  /* 0x00001608180095b4 */ /* 0x0005e20008011000 */
[----:B------:R2:W-:Y:S01]  /*5760*/  @!P4 SYNCS.ARRIVE.TRANS64.RED.A0TR RZ, [UR14+0x110], R25 ;  /* 0x00011019ffffc9a7 */ /* 0x0005e2000830040e */
[----:B------:R-:W-:Y:S04]  /*5770*/  UIADD3 UR14, UPT, UPT, UR15, 0x1, URZ ;  /* 0x000000010f0e7890 */ /* 0x000fe8000fffe0ff */
[----:B------:R-:W-:Y:S04]  /*5780*/  UISETP.NE.AND UP1, UPT, UR14, 0x3, UPT ;  /* 0x000000030e00788c */ /* 0x000fe8000bf25270 */
[----:B------:R-:W-:Y:S02]  /*5790*/  USEL UR15, URZ, 0x1, UP1 ;  /* 0x00000001ff0f7887 */ /* 0x000fe40008800000 */
[----:B------:R-:W-:Y:S02]  /*57a0*/  USEL UR14, UR14, URZ, UP1 ;  /* 0x000000ff0e0e7287 */ /* 0x000fe40008800000 */
[----:B------:R-:W-:Y:S02]  /*57b0*/  UPLOP3.LUT UP1, UPT, UPT, UPT, UPT, 0x80, 0x8 ;  /* 0x000000000008789c */ /* 0x000fe40003f2f070 */
[----:B------:R-:W-:Y:S01]  /*57c0*/  LOP3.LUT R29, R29, UR15, RZ, 0x3c, !PT ;  /* 0x0000000f1d1d7c12 */ /* 0x000fe2000f8e3cff */
[----:B------:R-:W-:Y:S01]  /*57d0*/  SYNCS.ARRIVE.TRANS64.RED.A1T0 RZ, [UR21], RZ ;  /* 0x000000ffffff79a7 */ /* 0x000fe20008100415 */
[----:B------:R-:W-:Y:S07]  /*57e0*/  @P3 BRA `(.L_x_108) ;  /* 0xfffffff000e43947 */ /* 0x000fee000383ffff */
[----:B------:R-:W-:Y:S01]  /*57f0*/  UIADD3 UR13, UPT, UPT, UR13, 0x128, URZ ;  /* 0x000001280d0d7890 */ /* 0x000fe2000fffe0ff */
[----:B------:R-:W-:-:S03]  /*5800*/  SHF.L.U32 R2, R29, 0x1f, RZ ;  /* 0x0000001f1d027819 */ /* 0x000fc600000006ff */
[----:B------:R-:W-:-:S09]  /*5810*/  ULEA UR4, UR14, UR13, 0x3 ;  /* 0x0000000d0e047291 */ /* 0x000fd2000f8e18ff */
[----:B------:R-:W1:Y:S02]  /*5820*/  SYNCS.PHASECHK.TRANS64.TRYWAIT P0, [UR4], R2 ;  /* 0x00000002ff0075a7 */ /* 0x000e640008001104 */
[----:B-1----:R-:W-:Y:S05]  /*5830*/  @!P0 BRA `(.L_x_109) ;  /* 0x0000004800308947 */ /* 0x002fea0003800000 */
.L_x_208:
        /* <DEDUP_REMOVED lines=9> */
.L_x_210:
[----:B------:R-:W-:-:S04]  /*58d0*/  UIADD3 UR5, UPT, UPT, UR5, 0x1, URZ ;  /* 0x0000000105057890 */ /* 0x000fc8000fffe0ff */
[----:B------:R-:W-:-:S04]  /*58e0*/  UISETP.NE.AND UP0, UPT, UR5, 0x3, UPT ;  /* 0x000000030500788c */ /* 0x000fc8000bf05270 */
[----:B------:R-:W-:Y:S02]  /*58f0*/  USEL UR4, URZ, 0x1, UP0 ;  /* 0x00000001ff047887 */ /* 0x000fe40008000000 */
[----:B------:R-:W-:-:S04]  /*5900*/  USEL UR5, UR5, URZ, UP0 ;  /* 0x000000ff05057287 */ /* 0x000fc80008000000 */
[----:B------:R-:W-:Y:S01]  /*5910*/  ULEA UR5, UR5, UR13, 0x3 ;  /* 0x0000000d05057291 */ /* 0x000fe2000f8e18ff */
[----:B-1----:R-:W-:-:S04]  /*5920*/  LOP3.LUT R2, R29, UR4, RZ, 0x3c, !PT ;  /* 0x000000041d027c12 */ /* 0x002fc8000f8e3cff */
[----:B------:R-:W-:Y:S01]  /*5930*/  SHF.L.U32 R2, R2, 0x1f, RZ ;  /* 0x0000001f02027819 */ /* 0x000fe200000006ff */
[----:B------:R-:W-:-:S07]  /*5940*/  IMAD.U32 R0, RZ, RZ, UR5 ;  /* 0x00000005ff007e24 */ /* 0x000fce000f8e00ff */
.L_x_111:
[----:B-1----:R1:W4:Y:S02]  /*5950*/  SYNCS.PHASECHK.TRANS64.TRYWAIT P0, [R0+URZ], R2 ;  /* 0x00000002000075a7 */ /* 0x00232400080011ff */
[----:B----4-:R-:W-:Y:S05]  /*5960*/  @!P0 NANOSLEEP.SYNCS 0x989680 ;  /* 0x009896800000895d */ /* 0x010fea0003900000 */
[----:B------:R-:W4:Y:S02]  /*5970*/  @!P0 SYNCS.PHASECHK.TRANS64 P0, [R0+URZ], R2 ;  /* 0x00000002000085a7 */ /* 0x000f2400080010ff */
[----:B--2-4-:R-:W-:Y:S05]  /*5980*/  @P0 EXIT ;  /* 0x000000000000094d */ /* 0x014fea0003800000 */
[----:B------:R-:W-:Y:S05]  /*5990*/  BRA `(.L_x_111) ;  /* 0xfffffffc00ec7947 */ /* 0x000fea000383ffff */
.L_x_99:
[----:B------:R-:W-:-:S06]  /*59a0*/  UISETP.GE.AND UP1, UPT, UR12, 0x4, UPT ;  /* 0x000000040c00788c */ /* 0x000fcc000bf26270 */
[----:B------:R-:W-:-:S13]  /*59b0*/  PLOP3.LUT P0, PT, PT, PT, UP1, 0x80, 0x8 ;  /* 0x000000000008781c */ /* 0x000fda0003f0f018 */
[----:B------:R-:W-:Y:S05]  /*59c0*/  @!P0 EXIT ;  /* 0x000000000000894d */ /* 0x000fea0003800000 */
[----:B------:R-:W-:Y:S01]  /*59d0*/  BAR.SYNC.DEFER_BLOCKING 0x6, 0xa0 ;  /* 0x0182800000007b1d */ /* 0x000fe20000010000 */
[C---:B------:R-:W-:Y:S01]  /*59e0*/  IMAD.SHL.U32 R79, R80.reuse, 0x10, RZ ;  /* 0x00000010504f7824 */ /* 0x040fe200078e00ff */
[----:B------:R-:W-:Y:S01]  /*59f0*/  CS2R R76, SRZ ;  /* 0x00000000004c7805 */ /* 0x000fe2000001ff00 */
[----:B------:R-:W-:Y:S02]  /*5a00*/  IMAD.SHL.U32 R6, R81, 0x200000, RZ ;  /* 0x0020000051067824 */ /* 0x000fe400078e00ff */
[C---:B------:R-:W-:Y:S01]  /*5a10*/  IMAD.U32 R5, R80.reuse, 0x10000, RZ ;  /* 0x0001000050057824 */ /* 0x040fe200078e00ff */
[----:B------:R-:W-:Y:S02]  /*5a20*/  UMOV UR42, 0x400 ;  /* 0x00000400002a7882 */ /* 0x000fe40000000000 */
[----:B------:R-:W1:Y:S01]  /*5a30*/  LDC R67, c[0x0][0x370] ;  /* 0x0000dc00ff437b82 */ /* 0x000e620000000800 */
[----:B------:R-:W-:Y:S01]  /*5a40*/  ULEA UR42, UR4, UR42, 0x18 ;  /* 0x0000002a042a7291 */ /* 0x000fe2000f8ec0ff */
[----:B------:R-:W-:Y:S01]  /*5a50*/  IMAD.SHL.U32 R2, R80, 0x2, RZ ;  /* 0x0000000250027824 */ /* 0x000fe200078e00ff */
[----:B------:R-:W-:Y:S01]  /*5a60*/  LOP3.LUT R4, R79, 0x40, RZ, 0xc0, !PT ;  /* 0x000000404f047812 */ /* 0x000fe200078ec0ff */
[----:B------:R-:W-:Y:S01]  /*5a70*/  IMAD.SHL.U32 R3, R81, 0x200, RZ ;  /* 0x0000020051037824 */ /* 0x000fe200078e00ff */
[C---:B------:R-:W-:Y:S01]  /*5a80*/  LOP3.LUT R0, R79.reuse, 0x5b0, RZ, 0xc0, !PT ;  /* 0x000005b04f007812 */ /* 0x040fe200078ec0ff */
[----:B------:R-:W-:Y:S01]  /*5a90*/  IMAD.MOV.U32 R38, RZ, RZ, RZ ;  /* 0x000000ffff267224 */ /* 0x000fe200078e00ff */
[----:B------:R-:W-:Y:S01]  /*5aa0*/  LOP3.LUT R6, R6, 0x200000, RZ, 0xc0, !PT ;  /* 0x0020000006067812 */ /* 0x000fe200078ec0ff */
[----:B------:R-:W2:Y:S01]  /*5ab0*/  LDC R66, c[0x0][0x374] ;  /* 0x0000dd00ff427b82 */ /* 0x000ea20000000800 */
[----:B------:R-:W-:Y:S01]  /*5ac0*/  LOP3.LUT R2, R4, 0x8, R2, 0xf8, !PT ;  /* 0x0000000804027812 */ /* 0x000fe200078ef802 */
[----:B------:R-:W-:Y:S01]  /*5ad0*/  IMAD.MOV.U32 R65, RZ, RZ, RZ ;  /* 0x000000ffff417224 */ /* 0x000fe200078e00ff */
[----:B------:R-:W-:Y:S01]  /*5ae0*/  LOP3.LUT R0, R0, 0x200, R3, 0xf8, !PT ;  /* 0x0000020000007812 */ /* 0x000fe200078ef803 */
[----:B------:R-:W-:Y:S01]  /*5af0*/  IMAD.MOV.U32 R75, RZ, RZ, RZ ;  /* 0x000000ffff4b7224 */ /* 0x000fe200078e00ff */
[----:B------:R-:W-:Y:S01]  /*5b00*/  LOP3.LUT R5, R6, 0x400000, R5, 0xf8, !PT ;  /* 0x0040000006057812 */ /* 0x000fe200078ef805 */
[----:B------:R-:W3:Y:S01]  /*5b10*/  LDCU.64 UR46, c[0x0][0x348] ;  /* 0x00006900ff2e77ac */ /* 0x000ee20008000a00 */
[----:B------:R-:W-:Y:S01]  /*5b20*/  LOP3.LUT P0, RZ, R79, 0x40, RZ, 0xc0, !PT ;  /* 0x000000404fff7812 */ /* 0x000fe2000780c0ff */
[----:B------:R-:W4:Y:S01]  /*5b30*/  LDS R39, [UR42+0x200] ;  /* 0x0002002aff277984 */ /* 0x000f220008000800 */
[----:B------:R-:W-:Y:S01]  /*5b40*/  LOP3.LUT R78, R0, R2, RZ, 0xfc, !PT ;  /* 0x00000002004e7212 */ /* 0x000fe200078efcff */
[----:B------:R-:W-:Y:S01]  /*5b50*/  UMOV UR41, 0x1 ;  /* 0x0000000100297882 */ /* 0x000fe20000000000 */
[----:B------:R-:W-:Y:S01]  /*5b60*/  P2R R0, PR, RZ, 0x1 ;  /* 0x00000001ff007803 */ /* 0x000fe20000000000 */
[----:B------:R-:W-:Y:S01]  /*5b70*/  UIADD3 UR42, UPT, UPT, UR42, 0x300, URZ ;  /* 0x000003002a2a7890 */ /* 0x000fe2000fffe0ff */
[----:B------:R-:W-:Y:S01]  /*5b80*/  LOP3.LUT R80, R80, 0x60, RZ, 0xc0, !PT ;  /* 0x0000006050507812 */ /* 0x000fe200078ec0ff */
[----:B------:R-:W-:Y:S01]  /*5b90*/  UMOV UR40, URZ ;  /* 0x000000ff00287c82 */ /* 0x000fe20008000000 */
[----:B------:R-:W-:Y:S01]  /*5ba0*/  UMOV UR37, URZ ;  /* 0x000000ff00257c82 */ /* 0x000fe20008000000 */
[----:B-1234-:R-:W-:-:S08]  /*5bb0*/  IMAD.IADD R39, R39, 0x1, R5 ;  /* 0x0000000127277824 */ /* 0x01efd000078e0205 */
.L_x_140:
[----:B------:R-:W1:Y:S01]  /*5bc0*/  S2R R16, SR_CgaCtaId ;  /* 0x0000000000107919 */ /* 0x000e620000008800 */
[----:B------:R-:W-:Y:S02]  /*5bd0*/  MOV R0, 0x400 ;  /* 0x0000040000007802 */ /* 0x000fe40000000f00 */
[----:B------:R-:W-:Y:S02]  /*5be0*/  SHF.L.U32 R2, R76, 0x1f, RZ ;  /* 0x0000001f4c027819 */ /* 0x000fe400000006ff */
[----:B-1----:R-:W-:-:S05]  /*5bf0*/  LEA R16, R16, R0, 0x18 ;  /* 0x0000000010107211 */ /* 0x002fca00078ec0ff */
[C-C-:B------:R-:W-:Y:S02]  /*5c00*/  IMAD R0, R65.reuse, 0x8, R16.reuse ;  /* 0x0000000841007824 */ /* 0x140fe400078e0210 */
[----:B------:R-:W-:Y:S02]  /*5c10*/  IMAD R8, R65, 0x10, R16 ;  /* 0x0000001041087824 */ /* 0x000fe400078e0210 */
[----:B------:R-:W1:Y:S02]  /*5c20*/  SYNCS.PHASECHK.TRANS64.TRYWAIT P0, [R0+URZ+0x150], R2 ;  /* 0x00015002000075a7 */ /* 0x000e6400080011ff */
[----:B-1----:R-:W-:Y:S05]  /*5c30*/  @!P0 BRA `(.L_x_112) ;  /* 0x0000004400608947 */ /* 0x002fea0003800000 */
.L_x_211:
        /* <DEDUP_REMOVED lines=11> */
[----:B--2---:R-:W-:-:S04]  /*5cf0*/  LOP3.LUT P3, RZ, R10, 0x1, RZ, 0xc0, !PT ;  /* 0x000000010aff7812 */ /* 0x004fc8000786c0ff */
[----:B------:R-:W-:-:S09]  /*5d00*/  P2R R83, PR, RZ, 0x8 ;  /* 0x00000008ff537803 */ /* 0x000fd20000000000 */
[----:B------:R-:W-:Y:S02]  /*5d10*/  @P3 MOV R73, R8 ;  /* 0x0000000800493202 */ /* 0x000fe40000000f00 */
[----:B------:R-:W-:Y:S01]  /*5d20*/  @P3 LOP3.LUT R72, R9, 0xffff, RZ, 0xc0, !PT ;  /* 0x0000ffff09483812 */ /* 0x000fe200078ec0ff */
[----:B-1----:R-:W-:Y:S06]  /*5d30*/  @!P0 BRA `(.L_x_113) ;  /* 0x0000000000b88947 */ /* 0x002fec0003800000 */
[----:B------:R-:W1:Y:S01]  /*5d40*/  LDC.64 R4, c[0x0][0xb18] ;  /* 0x0002c600ff047b82 */ /* 0x000e620000000a00 */
[----:B------:R-:W-:-:S07]  /*5d50*/  ISETP.NE.AND P0, PT, R35, 0x1, PT ;  /* 0x000000012300780c */ /* 0x000fce0003f05270 */
[----:B------:R-:W2:Y:S08]  /*5d60*/  LDC.64 R6, c[0x0][0xb10] ;  /* 0x0002c400ff067b82 */ /* 0x000eb00000000a00 */
[----:B------:R-:W3:Y:S08]  /*5d70*/  LDC R0, c[0x0][0xb20] ;  /* 0x0002c800ff007b82 */ /* 0x000ef00000000800 */
[----:B------:R-:W4:Y:S01]  /*5d80*/  LDC R12, c[0x0][0xb0c] ;  /* 0x0002c300ff0c7b82 */ /* 0x000f220000000800 */
[----:B-1----:R-:W-:Y:S01]  /*5d90*/  IMAD.HI.U32 R14, R66, R5, RZ ;  /* 0x00000005420e7227 */ /* 0x002fe200078e00ff */
[----:B------:R-:W-:-:S03]  /*5da0*/  ISETP.NE.AND P1, PT, R4, 0x1, PT ;  /* 0x000000010400780c */ /* 0x000fc60003f25270 */
[----:B------:R-:W-:-:S03]  /*5db0*/  IMAD.HI.U32 R5, R72, R5, RZ ;  /* 0x0000000548057227 */ /* 0x000fc600078e00ff */
[----:B------:R-:W1:Y:S01]  /*5dc0*/  LDC.64 R2, c[0x0][0xb28] ;  /* 0x0002ca00ff027b82 */ /* 0x000e620000000a00 */
[----:B--2---:R-:W-:-:S04]  /*5dd0*/  IMAD.HI.U32 R15, R67, R6, RZ ;  /* 0x00000006430f7227 */ /* 0x004fc800078e00ff */
[----:B------:R-:W-:Y:S01]  /*5de0*/  IMAD.HI.U32 R17, R73, R6, RZ ;  /* 0x0000000649117227 */ /* 0x000fe200078e00ff */
[-C--:B------:R-:W-:Y:S02]  /*5df0*/  SHF.R.U32.HI R15, RZ, R7.reuse, R15 ;  /* 0x00000007ff0f7219 */ /* 0x080fe4000001160f */
[-C--:B---3--:R-:W-:Y:S02]  /*5e00*/  SHF.R.U32.HI R14, RZ, R0.reuse, R14 ;  /* 0x00000000ff0e7219 */ /* 0x088fe4000001160e */
[----:B------:R-:W-:Y:S02]  /*5e10*/  SHF.R.U32.HI R5, RZ, R0, R5 ;  /* 0x00000000ff057219 */ /* 0x000fe40000011605 */
[----:B------:R-:W-:Y:S02]  /*5e20*/  SEL R14, R66, R14, !P1 ;  /* 0x0000000e420e7207 */ /* 0x000fe40004800000 */
[----:B------:R-:W-:Y:S02]  /*5e30*/  SHF.R.U32.HI R17, RZ, R7, R17 ;  /* 0x00000007ff117219 */ /* 0x000fe40000011611 */
[----:B----4-:R-:W-:-:S02]  /*5e40*/  ISETP.NE.AND P2, PT, R12, 0x1, PT ;  /* 0x000000010c00780c */ /* 0x010fc40003f45270 */
[----:B------:R-:W-:Y:S02]  /*5e50*/  SEL R5, R72, R5, !P1 ;  /* 0x0000000548057207 */ /* 0x000fe40004800000 */
[----:B------:R-:W-:Y:S02]  /*5e60*/  SEL R15, R67, R15, !P2 ;  /* 0x0000000f430f7207 */ /* 0x000fe40005000000 */
[----:B------:R-:W-:Y:S01]  /*5e70*/  SEL R17, R73, R17, !P2 ;  /* 0x0000001149117207 */ /* 0x000fe20005000000 */
[----:B-1----:R-:W-:-:S04]  /*5e80*/  IMAD.HI.U32 R13, R14, R2, RZ ;  /* 0x000000020e0d7227 */ /* 0x002fc800078e00ff */
        /* <DEDUP_REMOVED lines=25> */
.L_x_113:
[----:B------:R-:W1:Y:S02]  /*6020*/  LDCU UR4, c[0x0][0xb30] ;  /* 0x00016600ff0477ac */ /* 0x000e640008000800 */
[----:B-1----:R-:W-:-:S09]  /*6030*/  UISETP.NE.AND UP0, UPT, UR4, 0x1, UPT ;  /* 0x000000010400788c */ /* 0x002fd2000bf05270 */
        /* <DEDUP_REMOVED lines=17> */
.L_x_114:
[----:B------:R-:W-:Y:S01]  /*6150*/  ULOP3.LUT UP0, URZ, UR42, 0x90, URZ, 0xc0, !UPT ;  /* 0x000000902aff7892 */ /* 0x000fe2000f80c0ff */
[----:B------:R-:W-:Y:S02]  /*6160*/  IADD3 R65, PT, PT, R65, 0x1, RZ ;  /* 0x0000000141417810 */ /* 0x000fe40007ffe0ff */
[----:B------:R-:W-:-:S06]  /*6170*/  @P3 SHF.R.U32.HI R74, RZ, 0x10, R9 ;  /* 0x00000010ff4a3819 */ /* 0x000fcc0000011609 */
[----:B------:R-:W-:Y:S05]  /*6180*/  BRA.U !UP0, `(.L_x_115) ;  /* 0x00000001087c7547 */ /* 0x000fea000b800000 */
[----:B------:R-:W-:Y:S01]  /*6190*/  MOV R2, 0x0 ;  /* 0x0000000000027802 */ /* 0x000fe20000000f00 */
[----:B------:R-:W1:Y:S01]  /*61a0*/  LDCU.64 UR8, c[0x4][0x80] ;  /* 0x01001000ff0877ac */ /* 0x000e620008000a00 */
[----:B------:R-:W-:Y:S02]  /*61b0*/  HFMA2 R12, -RZ, RZ, 0, 5.9604644775390625e-08 ;  /* 0x00000001ff0c7431 */ /* 0x000fe400000001ff */
[----:B------:R-:W-:Y:S01]  /*61c0*/  IMAD.MOV.U32 R8, RZ, RZ, 0x70 ;  /* 0x00000070ff087424 */ /* 0x000fe200078e00ff */
[----:B------:R2:W3:Y:S01]  /*61d0*/  LDC.64 R14, c[0x4][R2] ;  /* 0x01000000020e7b82 */ /* 0x0004e20000000a00 */
[----:B------:R-:W4:Y:S01]  /*61e0*/  LDCU.64 UR6, c[0x4][0x88] ;  /* 0x01001100ff0677ac */ /* 0x000f220008000a00 */
[----:B------:R-:W-:Y:S01]  /*61f0*/  IMAD.MOV.U32 R13, RZ, RZ, RZ ;  /* 0x000000ffff0d7224 */ /* 0x000fe200078e00ff */
[----:B------:R-:W2:Y:S01]  /*6200*/  LDCU.64 UR4, c[0x4][0x8] ;  /* 0x01000100ff0477ac */ /* 0x000ea20008000a00 */
[----:B-1----:R-:W-:Y:S01]  /*6210*/  IMAD.U32 R4, RZ, RZ, UR8 ;  /* 0x00000008ff047e24 */ /* 0x002fe2000f8e00ff */
[----:B------:R-:W-:Y:S01]  /*6220*/  MOV R5, UR9 ;  /* 0x0000000900057c02 */ /* 0x000fe20008000f00 */
[----:B----4-:R-:W-:Y:S01]  /*6230*/  IMAD.U32 R6, RZ, RZ, UR6 ;  /* 0x00000006ff067e24 */ /* 0x010fe2000f8e00ff */
[----:B------:R-:W-:Y:S01]  /*6240*/  MOV R7, UR7 ;  /* 0x0000000700077c02 */ /* 0x000fe20008000f00 */
[----:B--2---:R-:W-:Y:S01]  /*6250*/  IMAD.U32 R10, RZ, RZ, UR4 ;  /* 0x00000004ff0a7e24 */ /* 0x004fe2000f8e00ff */
[----:B------:R-:W-:-:S02]  /*6260*/  MOV R11, UR5 ;  /* 0x00000005000b7c02 */ /* 0x000fc40008000f00 */
[----:B------:R-:W-:-:S07]  /*6270*/  LEPC R20, `(.L_x_116) ;  /* 0x000000001014794e */ /* 0x000fce0000000000 */
[----:B---3-5:R-:W-:Y:S05]  /*6280*/  CALL.ABS.NOINC R14 ;  /* 0x000000000e007343 */ /* 0x028fea0003c00000 */
.L_x_116:
[----:B------:R-:W1:Y:S01]  /*6290*/  LDC.64 R2, c[0x4][R2] ;  /* 0x0100000002027b82 */ /* 0x000e620000000a00 */
[----:B------:R-:W2:Y:S01]  /*62a0*/  LDCU.64 UR8, c[0x4][0x80] ;  /* 0x01001000ff0877ac */ /* 0x000ea20008000a00 */
[----:B------:R-:W-:Y:S02]  /*62b0*/  HFMA2 R12, -RZ, RZ, 0, 5.9604644775390625e-08 ;  /* 0x00000001ff0c7431 */ /* 0x000fe400000001ff */
[----:B------:R-:W-:Y:S01]  /*62c0*/  IMAD.MOV.U32 R8, RZ, RZ, 0x70 ;  /* 0x00000070ff087424 */ /* 0x000fe200078e00ff */
[----:B------:R-:W3:Y:S01]  /*62d0*/  LDCU.64 UR6, c[0x4][0x88] ;  /* 0x01001100ff0677ac */ /* 0x000ee20008000a00 */
[----:B------:R-:W-:Y:S01]  /*62e0*/  IMAD.MOV.U32 R13, RZ, RZ, RZ ;  /* 0x000000ffff0d7224 */ /* 0x000fe200078e00ff */
[----:B------:R-:W4:Y:S01]  /*62f0*/  LDCU.64 UR4, c[0x4][0x8] ;  /* 0x01000100ff0477ac */ /* 0x000f220008000a00 */
[----:B--2---:R-:W-:Y:S02]  /*6300*/  MOV R4, UR8 ;  /* 0x0000000800047c02 */ /* 0x004fe40008000f00 */
[----:B------:R-:W-:Y:S01]  /*6310*/  MOV R5, UR9 ;  /* 0x0000000900057c02 */ /* 0x000fe20008000f00 */
[----:B---3--:R-:W-:Y:S01]  /*6320*/  IMAD.U32 R6, RZ, RZ, UR6 ;  /* 0x00000006ff067e24 */ /* 0x008fe2000f8e00ff */
[----:B------:R-:W-:Y:S01]  /*6330*/  MOV R7, UR7 ;  /* 0x0000000700077c02 */ /* 0x000fe20008000f00 */
[----:B----4-:R-:W-:Y:S01]  /*6340*/  IMAD.U32 R10, RZ, RZ, UR4 ;  /* 0x00000004ff0a7e24 */ /* 0x010fe2000f8e00ff */
[----:B------:R-:W-:-:S02]  /*6350*/  MOV R11, UR5 ;  /* 0x00000005000b7c02 */ /* 0x000fc40008000f00 */
[----:B------:R-:W-:-:S07]  /*6360*/  LEPC R20, `(.L_x_115) ;  /* 0x000000001014794e */ /* 0x000fce0000000000 */
[----:B-1----:R-:W-:Y:S05]  /*6370*/  CALL.ABS.NOINC R2 ;  /* 0x0000000002007343 */ /* 0x002fea0003c00000 */
.L_x_115:
[----:B------:R-:W1:Y:S01]  /*6380*/  LDC.64 R2, c[0x0][0x890] ;  /* 0x00022400ff027b82 */ /* 0x000e620000000a00 */
[----:B------:R-:W-:-:S06]  /*6390*/  ULOP3.LUT UR4, UR41, 0x1, URZ, 0x3c, !UPT ;  /* 0x0000000129047892 */ /* 0x000fcc000f8e3cff */
[----:B------:R-:W-:Y:S01]  /*63a0*/  IMAD.U32 R71, RZ, RZ, UR4 ;  /* 0x00000004ff477e24 */ /* 0x000fe2000f8e00ff */
[----:B-1----:R-:W-:-:S04]  /*63b0*/  ISETP.NE.U32.AND P2, PT, R2, RZ, PT ;  /* 0x000000ff0200720c */ /* 0x002fc80003f45070 */
[----:B------:R-:W-:-:S13]  /*63c0*/  ISETP.NE.AND.EX P2, PT, R3, RZ, PT, P2 ;  /* 0x000000ff0300720c */ /* 0x000fda0003f45320 */
[----:B------:R-:W-:Y:S05]  /*63d0*/  @!P2 BRA `(.L_x_117) ;  /* 0x000000000034a947 */ /* 0x000fea0003800000 */
[----:B------:R-:W1:Y:S02]  /*63e0*/  LDCU.64 UR4, c[0x0][0x888] ;  /* 0x00011100ff0477ac */ /* 0x000e640008000a00 */
[----:B-1----:R-:W-:-:S04]  /*63f0*/  UISETP.NE.U32.AND UP0, UPT, UR4, URZ, UPT ;  /* 0x000000ff0400728c */ /* 0x002fc8000bf05070 */
[----:B------:R-:W-:-:S09]  /*6400*/  UISETP.NE.AND.EX UP0, UPT, UR5, URZ, UPT, UP0 ;  /* 0x000000ff0500728c */ /* 0x000fd2000bf05300 */
[----:B------:R-:W-:Y:S05]  /*6410*/  BRA.U !UP0, `(.L_x_118) ;  /* 0x0000000108187547 */ /* 0x000fea000b800000 */
[----:B------:R-:W1:Y:S01]  /*6420*/  LDC.64 R4, c[0x0][0x888] ;  /* 0x00022200ff047b82 */ /* 0x000e620000000a00 */
[----:B------:R-:W-:-:S04]  /*6430*/  IMAD R0, R2, UR36, RZ ;  /* 0x0000002402007c24 */ /* 0x000fc8000f8e02ff */
[----:B-1----:R-:W-:-:S05]  /*6440*/  IMAD.WIDE R4, R0, 0x4, R4 ;  /* 0x0000000400047825 */ /* 0x002fca00078e0204 */
[----:B-----5:R1:W5:Y:S01]  /*6450*/  LDG.E R48, desc[UR38][R4.64] ;  /* 0x0000002604307981 */ /* 0x020362000c1e1900 */
[----:B------:R-:W-:Y:S01]  /*6460*/  MOV R60, 0x1 ;  /* 0x00000001003c7802 */ /* 0x000fe20000000f00 */
[----:B------:R-:W-:Y:S06]  /*6470*/  BRA `(.L_x_117) ;  /* 0x00000000000c7947 */ /* 0x000fec0003800000 */
.L_x_118:
[----:B------:R-:W1:Y:S01]  /*6480*/  LDCU UR4, c[0x0][0x880] ;  /* 0x00011000ff0477ac */ /* 0x000e620008000800 */
[----:B------:R-:W-:Y:S01]  /*6490*/  HFMA2 R60, -RZ, RZ, 0, 5.9604644775390625e-08 ;  /* 0x00000001ff3c7431 */ /* 0x000fe200000001ff */
[----:B-1---5:R-:W-:Y:S02]  /*64a0*/  MOV R48, UR4 ;  /* 0x0000000400307c02 */ /* 0x022fe40008000f00 */
.L_x_117:
[----:B-1----:R-:W1:Y:S02]  /*64b0*/  LDC.64 R4, c[0x0][0x8b0] ;  /* 0x00022c00ff047b82 */ /* 0x002e640000000a00 */
        /* <DEDUP_REMOVED lines=11> */
[----:B------:R-:W-:Y:S05]  /*6570*/  BRA `(.L_x_119) ;  /* 0x0000000000087947 */ /* 0x000fea0003800000 */
.L_x_120:
[----:B------:R-:W1:Y:S02]  /*6580*/  LDCU UR4, c[0x0][0x8a0] ;  /* 0x00011400ff0477ac */ /* 0x000e640008000800 */
[----:B-1---5:R-:W-:Y:S02]  /*6590*/  MOV R40, UR4 ;  /* 0x0000000400287c02 */ /* 0x022fe40008000f00 */
.L_x_119:
[----:B------:R-:W-:Y:S01]  /*65a0*/  UISETP.NE.AND UP0, UPT, UR43, URZ, UPT ;  /* 0x000000ff2b00728c */ /* 0x000fe2000bf05270 */
[----:B------:R-:W-:Y:S01]  /*65b0*/  PLOP3.LUT P0, PT, PT, PT, PT, 0x8, 0x80 ;  /* 0x000000000080781c */ /* 0x000fe20003f0e170 */
[----:B------:R-:W-:-:S03]  /*65c0*/  IMAD.U32 R0, RZ, RZ, UR40 ;  /* 0x00000028ff007e24 */ /* 0x000fc6000f8e00ff */
[----:B------:R-:W-:-:S04]  /*65d0*/  P2R R87, PR, RZ, 0x1 ;  /* 0x00000001ff577803 */ /* 0x000fc80000000000 */
[----:B------:R-:W-:Y:S05]  /*65e0*/  BRA.U !UP0, `(.L_x_121) ;  /* 0x00000001083c7547 */ /* 0x000fea000b800000 */
[----:B------:R-:W-:-:S04]  /*65f0*/  ISETP.NE.U32.AND P0, PT, R2, RZ, PT ;  /* 0x000000ff0200720c */ /* 0x000fc80003f05070 */
[----:B------:R-:W-:-:S13]  /*6600*/  ISETP.NE.AND.EX P0, PT, R3, RZ, PT, P0 ;  /* 0x000000ff0300720c */ /* 0x000fda0003f05300 */
[----:B-----5:R-:W-:-:S04]  /*6610*/  @!P0 FSETP.EQ.AND P1, PT, R48, RZ, PT ;  /* 0x000000ff3000820b */ /* 0x020fc80003f22000 */
[----:B------:R-:W-:Y:S01]  /*6620*/  P2R R87, PR, RZ, 0x2 ;  /* 0x00000002ff577803 */ /* 0x000fe20000000000 */
[----:B------:R-:W-:Y:S08]  /*6630*/  @!P0 BRA `(.L_x_121) ;  /* 0x0000000000288947 */ /* 0x000ff00003800000 */
[----:B------:R-:W2:Y:S01]  /*6640*/  LDCU.64 UR4, c[0x0][0x888] ;  /* 0x00011100ff0477ac */ /* 0x000ea20008000a00 */
[----:B------:R-:W-:Y:S02]  /*6650*/  LOP3.LUT P1, RZ, R60, 0xff, RZ, 0xc0, !PT ;  /* 0x000000ff3cff7812 */ /* 0x000fe4000782c0ff */
[----:B------:R-:W-:-:S04]  /*6660*/  FSETP.NEU.AND P0, PT, R48, RZ, PT ;  /* 0x000000ff3000720b */ /* 0x000fc80003f0d000 */
[----:B------:R-:W-:Y:S02]  /*6670*/  SEL R2, RZ, 0xffffffff, P0 ;  /* 0xffffffffff027807 */ /* 0x000fe40000000000 */
[----:B--2---:R-:W-:-:S04]  /*6680*/  ISETP.NE.U32.AND P3, PT, RZ, UR4, PT ;  /* 0x00000004ff007c0c */ /* 0x004fc8000bf65070 */
[----:B------:R-:W-:-:S04]  /*6690*/  ISETP.NE.AND.EX P3, PT, RZ, UR5, PT, P3 ;  /* 0x00000005ff007c0c */ /* 0x000fc8000bf65330 */
[----:B------:R-:W-:-:S04]  /*66a0*/  @!P1 SEL R2, RZ, 0xffffffff, P3 ;  /* 0xffffffffff029807 */ /* 0x000fc80001800000 */
[----:B------:R-:W-:-:S04]  /*66b0*/  LOP3.LUT R2, R2, 0x1, RZ, 0xc0, !PT ;  /* 0x0000000102027812 */ /* 0x000fc800078ec0ff */
[----:B------:R-:W-:-:S04]  /*66c0*/  ISETP.EQ.U32.AND P0, PT, R2, 0x1, PT ;  /* 0x000000010200780c */ /* 0x000fc80003f02070 */
[----:B------:R-:W-:-:S09]  /*66d0*/  P2R R87, PR, RZ, 0x1 ;  /* 0x00000001ff577803 */ /* 0x000fd20000000000 */
.L_x_121:
[----:B------:R-:W-:Y:S01]  /*66e0*/  ISETP.NE.AND P3, PT, R87, RZ, PT ;  /* 0x000000ff5700720c */ /* 0x000fe20003f65270 */
[----:B------:R-:W2:Y:S01]  /*66f0*/  LDCU.64 UR4, c[0x0][0x888] ;  /* 0x00011100ff0477ac */ /* 0x000ea20008000a00 */
[----:B------:R-:W-:Y:S01]  /*6700*/  IMAD.MOV.U32 R70, RZ, RZ, 0x1 ;  /* 0x00000001ff467424 */ /* 0x000fe200078e00ff */
[----:B------:R-:W-:Y:S01]  /*6710*/  CS2R R58, SRZ ;  /* 0x00000000003a7805 */ /* 0x000fe2000001ff00 */
[----:B------:R-:W-:Y:S01]  /*6720*/  IMAD.SHL.U32 R64, R23, 0x40, RZ ;  /* 0x0000004017407824 */ /* 0x000fe200078e00ff */
[----:B------:R-:W-:Y:S01]  /*6730*/  CS2R R56, SRZ ;  /* 0x0000000000387805 */ /* 0x000fe2000001ff00 */
[----:B------:R-:W-:Y:S01]  /*6740*/  IMAD.SHL.U32 R63, R22, 0x40, RZ ;  /* 0x00000040163f7824 */ /* 0x000fe200078e00ff */
[----:B------:R-:W-:Y:S01]  /*6750*/  CS2R R54, SRZ ;  /* 0x0000000000367805 */ /* 0x000fe2000001ff00 */
[----:B------:R-:W-:Y:S01]  /*6760*/  IMAD R36, R38, 0x20, R39 ;  /* 0x0000002026247824 */ /* 0x000fe200078e0227 */
[----:B------:R-:W-:Y:S01]  /*6770*/  CS2R R52, SRZ ;  /* 0x0000000000347805 */ /* 0x000fe2000001ff00 */
[----:B------:R-:W-:-:S02]  /*6780*/  IMAD.MOV.U32 R37, RZ, RZ, RZ ;  /* 0x000000ffff257224 */ /* 0x000fc400078e00ff */
[----:B------:R-:W-:Y:S02]  /*6790*/  IMAD.U32 R69, RZ, RZ, UR37 ;  /* 0x00000025ff457e24 */ /* 0x000fe4000f8e00ff */
[--C-:B------:R-:W-:Y:S01]  /*67a0*/  @!P3 IMAD R2, R0, 0x8, R16.reuse ;  /* 0x000000080002b824 */ /* 0x100fe200078e0210 */
[----:B------:R-:W-:Y:S01]  /*67b0*/  @!P3 SHF.L.U32 R0, R71, 0x1f, RZ ;  /* 0x0000001f4700b819 */ /* 0x000fe200000006ff */
[----:B------:R-:W-:Y:S02]  /*67c0*/  IMAD R16, R38, 0x8, R16 ;  /* 0x0000000826107824 */ /* 0x000fe400078e0210 */
[----:B------:R-:W-:Y:S01]  /*67d0*/  IMAD.U32 R68, RZ, RZ, UR40 ;  /* 0x00000028ff447e24 */ /* 0x000fe2000f8e00ff */
[----:B------:R3:W4:Y:S01]  /*67e0*/  @!P3 SYNCS.PHASECHK.TRANS64.TRYWAIT P1, [R2+URZ+0x110], R0 ;  /* 0x000110000200b5a7 */ /* 0x00072200080211ff */
[----:B--2---:R-:W-:-:S04]  /*67f0*/  ISETP.NE.U32.AND P0, PT, RZ, UR4, PT ;  /* 0x00000004ff007c0c */ /* 0x004fc8000bf05070 */
[----:B------:R-:W-:Y:S02]  /*6800*/  ISETP.NE.AND.EX P0, PT, RZ, UR5, PT, P0 ;  /* 0x00000005ff007c0c */ /* 0x000fe4000bf05300 */
[----:B---3--:R-:W-:Y:S02]  /*6810*/  SHF.L.U32 R0, R77, 0x1f, RZ ;  /* 0x0000001f4d007819 */ /* 0x008fe400000006ff */
[----:B------:R-:W-:Y:S02]  /*6820*/  SEL R2, RZ, 0xffffffff, P0 ;  /* 0xffffffffff027807 */ /* 0x000fe40000000000 */
[----:B------:R2:W3:Y:S01]  /*6830*/  SYNCS.PHASECHK.TRANS64.TRYWAIT P4, [R16+URZ+0x170], R0 ;  /* 0x00017000100075a7 */ /* 0x0004e200080811ff */
[----:B-----5:R-:W-:-:S04]  /*6840*/  FSETP.NEU.AND P0, PT, R48, RZ, PT ;  /* 0x000000ff3000720b */ /* 0x020fc80003f0d000 */
[----:B--2---:R-:W-:Y:S02]  /*6850*/  SEL R0, RZ, 0xffffffff, P0 ;  /* 0xffffffffff007807 */ /* 0x004fe40000000000 */
[----:B------:R-:W-:-:S04]  /*6860*/  LOP3.LUT P0, R62, R60, 0xff, RZ, 0xc0, !PT ;  /* 0x000000ff3c3e7812 */ /* 0x000fc8000780c0ff */
[----:B------:R-:W-:-:S04]  /*6870*/  @P2 SEL R0, R2, R0, !P0 ;  /* 0x0000000002002207 */ /* 0x000fc80004000000 */
[----:B------:R-:W-:-:S04]  /*6880*/  LOP3.LUT R0, R0, 0x1, RZ, 0xc0, !PT ;  /* 0x0000000100007812 */ /* 0x000fc800078ec0ff */
[----:B------:R-:W-:-:S04]  /*6890*/  ISETP.NE.U32.AND P0, PT, R0, 0x1, PT ;  /* 0x000000010000780c */ /* 0x000fc80003f05070 */
[----:B------:R-:W-:Y:S02]  /*68a0*/  P2R R82, PR, RZ, 0x1 ;  /* 0x00000001ff527803 */ /* 0x000fe40000000000 */
[----:B------:R-:W-:Y:S02]  /*68b0*/  PLOP3.LUT P0, PT, PT, PT, PT, 0x80, 0x8 ;  /* 0x000000000008781c */ /* 0x000fe40003f0f070 */
[----:B----4-:R-:W-:Y:S02]  /*68c0*/  @!P3 SEL R70, RZ, 0x1, !P1 ;  /* 0x00000001ff46b807 */ /* 0x010fe40004800000 */
[----:B------:R-:W-:-:S04]  /*68d0*/  PLOP3.LUT P1, PT, PT, PT, PT, 0x8, 0x80 ;  /* 0x000000000080781c */ /* 0x000fc80003f2e170 */
[----:B------:R-:W-:Y:S02]  /*68e0*/  P2R R85, PR, RZ, 0x2 ;  /* 0x00000002ff557803 */ /* 0x000fe40000000000 */
[----:B---3--:R-:W-:-:S07]  /*68f0*/  P2R R86, PR, RZ, 0x10 ;  /* 0x00000010ff567803 */ /* 0x008fce0000000000 */
.L_x_139:
[----:B------:R-:W-:Y:S01]  /*6900*/  ISETP.NE.AND P1, PT, R87, RZ, PT ;  /* 0x000000ff5700720c */ /* 0x000fe20003f25270 */
[----:B------:R-:W-:Y:S05]  /*6910*/  YIELD ;  /* 0x0000000000007946 */ /* 0x000fea0003800000 */
[----:B------:R-:W-:Y:S01]  /*6920*/  P2R R84, PR, RZ, 0x1 ;  /* 0x00000001ff547803 */ /* 0x000fe20000000000 */
[----:B------:R-:W-:Y:S06]  /*6930*/  BSSY B1, `(.L_x_122) ;  /* 0x0000022000017945 */ /* 0x000fec0003800000 */
[----:B------:R-:W-:Y:S05]  /*6940*/  @P1 BRA `(.L_x_123) ;  /* 0x0000000000801947 */ /* 0x000fea0003800000 */
[----:B------:R-:W-:Y:S01]  /*6950*/  ISETP.NE.AND P1, PT, R82, RZ, PT ;  /* 0x000000ff5200720c */ /* 0x000fe20003f25270 */
[----:B------:R-:W-:Y:S01]  /*6960*/  BSSY B0, `(.L_x_124) ;  /* 0x0000017000007945 */ /* 0x000fe20003800000 */
[----:B------:R-:W-:Y:S02]  /*6970*/  LOP3.LUT P2, RZ, R79, 0x40, RZ, 0xc0, !PT ;  /* 0x000000404fff7812 */ /* 0x000fe4000784c0ff */
[----:B------:R-:W-:Y:S09]  /*6980*/  PLOP3.LUT P0, PT, PT, PT, PT, 0x8, 0x80 ;  /* 0x000000000080781c */ /* 0x000ff20003f0e170 */
[----:B-1----:R-:W-:Y:S01]  /*6990*/  @P1 IMAD R4, R68, 0x800, R78 ;  /* 0x0000080044041824 */ /* 0x002fe200078e024e */
[----:B------:R-:W1:Y:S01]  /*69a0*/  @P1 S2R R0, SR_CgaCtaId ;  /* 0x0000000000001919 */ /* 0x000e620000008800 */
[----:B------:R-:W-:Y:S02]  /*69b0*/  @P1 MOV R2, 0x400 ;  /* 0x0000040000021802 */ /* 0x000fe40000000f00 */
[----:B------:R-:W-:Y:S02]  /*69c0*/  @P1 PLOP3.LUT P0, PT, P2, PT, PT, 0x80, 0x8 ;  /* 0x000000000008181c */ /* 0x000fe4000170f070 */
[----:B-1----:R-:W-:Y:S01]  /*69d0*/  @P1 LEA R0, R0, R2, 0x18 ;  /* 0x0000000200001211 */ /* 0x002fe200078ec0ff */
[----:B------:R-:W-:Y:S04]  /*69e0*/  VIADD R2, R68, 0x1 ;  /* 0x0000000144027836 */ /* 0x000fe80000000000 */
[----:B------:R-:W-:Y:S04]  /*69f0*/  @P1 IMAD.U32 R4, R4, 0x2, R0 ;  /* 0x0000000204041824 */ /* 0x000fe800078e0000 */
[C---:B------:R-:W-:Y:S02]  /*6a00*/  @P1 VIADD R0, R4.reuse, 0x300 ;  /* 0x0000030004001836 */ /* 0x040fe40000000000 */
[----:B------:R-:W-:Y:S02]  /*6a10*/  @P1 VIADD R3, R4, 0x310 ;  /* 0x0000031004031836 */ /* 0x000fe40000000000 */
[----:B------:R-:W-:Y:S01]  /*6a20*/  @P0 VIADD R3, R0, 0xfffffff0 ;  /* 0xfffffff000030836 */ /* 0x000fe20000000000 */
[----:B------:R-:W-:Y:S11]  /*6a30*/  ISETP.NE.AND P0, PT, R70, RZ, PT ;  /* 0x000000ff4600720c */ /* 0x000ff60003f05270 */
[----:B------:R-:W-:Y:S02]  /*6a40*/  @!UPT UIADD3 URZ, UPT, UPT, URZ, URZ, URZ ;  /* 0x000000fffffff290 */ /* 0x000fe4000fffe0ff */
[----:B------:R-:W-:Y:S05]  /*6a50*/  @P0 BRA `(.L_x_125) ;  /* 0x00000000001c0947 */ /* 0x000fea0003800000 */
[----:B------:R-:W1:Y:S01]  /*6a60*/  S2UR UR4, SR_CgaCtaId ;  /* 0x00000000000479c3 */ /* 0x000e620000008800 */
[----:B------:R-:W-:Y:S01]  /*6a70*/  UMOV UR5, 0x400 ;  /* 0x0000040000057882 */ /* 0x000fe20000000000 */
[----:B------:R-:W-:Y:S01]  /*6a80*/  SHF.L.U32 R0, R71, 0x1f, RZ ;  /* 0x0000001f47007819 */ /* 0x000fe200000006ff */
[----:B-1----:R-:W-:Y:S06]  /*6a90*/  ULEA UR4, UR4, UR5, 0x18 ;  /* 0x0000000504047291 */ /* 0x002fec000f8ec0ff */
[----:B------:R-:W-:Y:S04]  /*6aa0*/  LEA R68, R68, UR4, 0x3 ;  /* 0x0000000444447c11 */ /* 0x000fe8000f8e18ff */
[----:B------:R-:W1:Y:S02]  /*6ab0*/  SYNCS.PHASECHK.TRANS64.TRYWAIT P0, [R68+URZ+0x110], R0 ;  /* 0x00011000440075a7 */ /* 0x000e6400080011ff */
[----:B-1----:R-:W-:Y:S05]  /*6ac0*/  @!P0 BRA `(.L_x_126) ;  /* 0x0000003400d08947 */ /* 0x002fea0003800000 */
.L_x_125:
[----:B------:R-:W-:Y:S05]  /*6ad0*/  BSYNC B0 ;  /* 0x0000000000007941 */ /* 0x000fea0003800000 */
.L_x_124:
[----:B------:R-:W-:Y:S02]  /*6ae0*/  ISETP.NE.AND P1, PT, R82, RZ, PT ;  /* 0x000000ff5200720c */ /* 0x000fe40003f25270 */
[C---:B------:R-:W-:Y:S04]  /*6af0*/  ISETP.NE.AND P0, PT, R2.reuse, 0x3, PT ;  /* 0x000000030200780c */ /* 0x040fe80003f05270 */
[----:B-1----:R-:W-:Y:S02]  /*6b00*/  SEL R0, RZ, 0x1, P0 ;  /* 0x00000001ff007807 */ /* 0x002fe40000000000 */
[----:B------:R-:W-:Y:S02]  /*6b10*/  SEL R68, R2, RZ, P0 ;  /* 0x000000ff02447207 */ /* 0x000fe40000000000 */
[----:B------:R-:W-:Y:S03]  /*6b20*/  LOP3.LUT R71, R71, R0, RZ, 0x3c, !PT ;  /* 0x0000000047477212 */ /* 0x000fe600078e3cff */
[----:B------:R2:W3:Y:S04]  /*6b30*/  @P1 LDS.128 R52, [R4+0x300] ;  /* 0x0003000004341984 */ /* 0x0004e80000000c00 */
[----:B------:R2:W4:Y:S02]  /*6b40*/  @P1 LDS.128 R56, [R3] ;  /* 0x0000000003381984 */ /* 0x0005240000000c00 */
.L_x_123:
[----:B------:R-:W-:Y:S05]  /*6b50*/  BSYNC B1 ;  /* 0x0000000000017941 */ /* 0x000fea0003800000 */
.L_x_122:
[----:B------:R-:W-:Y:S01]  /*6b60*/  ISETP.NE.AND P1, PT, R86, RZ, PT ;  /* 0x000000ff5600720c */ /* 0x000fe20003f25270 */
[----:B------:R-:W5:Y:S01]  /*6b70*/  S2UR UR4, SR_CgaCtaId ;  /* 0x00000000000479c3 */ /* 0x000f620000008800 */
[----:B------:R-:W-:Y:S01]  /*6b80*/  ISETP.NE.AND P0, PT, R85, RZ, PT ;  /* 0x000000ff5500720c */ /* 0x000fe20003f05270 */
[----:B------:R-:W-:Y:S01]  /*6b90*/  UMOV UR5, 0x400 ;  /* 0x0000040000057882 */ /* 0x000fe20000000000 */
[----:B------:R-:W-:Y:S01]  /*6ba0*/  IMAD.IADD R2, R36, 0x1, R37 ;  /* 0x0000000124027824 */ /* 0x000fe200078e0225 */
[----:B------:R-:W-:Y:S01]  /*6bb0*/  BSSY B0, `(.L_x_127) ;  /* 0x0000009000007945 */ /* 0x000fe20003800000 */
[----:B------:R-:W-:Y:S03]  /*6bc0*/  PLOP3.LUT P0, PT, P0, P1, PT, 0xf8, 0x8f ;  /* 0x00000000008f781c */ /* 0x000fe60000703f70 */
[----:B--2---:R-:W-:Y:S01]  /*6bd0*/  SHF.R.U32.HI R3, RZ, 0x15, R2 ;  /* 0x00000015ff037819 */ /* 0x004fe20000011602 */
[----:B-----5:R-:W-:Y:S06]  /*6be0*/  ULEA UR4, UR4, UR5, 0x18 ;  /* 0x0000000504047291 */ /* 0x020fec000f8ec0ff */
[----:B------:R-:W-:Y:S03]  /*6bf0*/  LEA R61, R38, UR4, 0x3 ;  /* 0x00000004263d7c11 */ /* 0x000fe6000f8e18ff */
[----:B------:R-:W-:Y:S05]  /*6c00*/  @P0 BRA `(.L_x_128) ;  /* 0x00000000000c0947 */ /* 0x000fea0003800000 */
[----:B------:R-:W-:Y:S04]  /*6c10*/  SHF.L.U32 R0, R77, 0x1f, RZ ;  /* 0x0000001f4d007819 */ /* 0x000fe800000006ff */
[----:B------:R-:W2:Y:S02]  /*6c20*/  SYNCS.PHASECHK.TRANS64.TRYWAIT P0, [R61+URZ+0x170], R0 ;  /* 0x000170003d0075a7 */ /* 0x000ea400080011ff */
[----:B--2---:R-:W-:Y:S05]  /*6c30*/  @!P0 BRA `(.L_x_129) ;  /* 0x0000003400888947 */ /* 0x004fea0003800000 */
.L_x_128:
[----:B------:R-:W-:Y:S05]  /*6c40*/  BSYNC B0 ;  /* 0x0000000000007941 */ /* 0x000fea0003800000 */
.L_x_127:
[----:B------:R-:W-:Y:S11]  /*6c50*/  LOP3.LUT P0, RZ, R3, 0x3, R81, 0x48, !PT ;  /* 0x0000000303ff7812 */ /* 0x000ff60007804851 */
[----:B------:R-:W-:Y:S02]  /*6c60*/  @!UPT UIADD3 URZ, UPT, UPT, URZ, URZ, URZ ;  /* 0x000000fffffff290 */ /* 0x000fe4000fffe0ff */
[----:B------:R-:W-:Y:S05]  /*6c70*/  @!P0 BRA `(.L_x_130) ;  /* 0x0000000000408947 */ /* 0x000fea0003800000 */
[----:B------:R-:W1:Y:S01]  /*6c80*/  LDCU.64 UR8, c[0x4][0x70] ;  /* 0x01000e00ff0877ac */ /* 0x000e620008000a00 */
[----:B------:R-:W-:Y:S01]  /*6c90*/  MOV R15, 0x0 ;  /* 0x00000000000f7802 */ /* 0x000fe20000000f00 */
[----:B------:R-:W-:Y:S02]  /*6ca0*/  HFMA2 R12, -RZ, RZ, 0, 5.9604644775390625e-08 ;  /* 0x00000001ff0c7431 */ /* 0x000fe400000001ff */
[----:B------:R-:W-:Y:S02]  /*6cb0*/  IMAD.MOV.U32 R8, RZ, RZ, 0x192 ;  /* 0x00000192ff087424 */ /* 0x000fe400078e00ff */
[----:B------:R-:W-:Y:S01]  /*6cc0*/  IMAD.MOV.U32 R13, RZ, RZ, RZ ;  /* 0x000000ffff0d7224 */ /* 0x000fe200078e00ff */
[----:B------:R-:W5:Y:S01]  /*6cd0*/  LDCU.64 UR6, c[0x4][0x78] ;  /* 0x01000f00ff0677ac */ /* 0x000f620008000a00 */
[----:B------:R-:W2:Y:S01]  /*6ce0*/  LDC.64 R14, c[0x4][R15] ;  /* 0x010000000f0e7b82 */ /* 0x000ea20000000a00 */
[----:B------:R-:W3:Y:S01]  /*6cf0*/  LDCU.64 UR4, c[0x4][0x10] ;  /* 0x01000200ff0477ac */ /* 0x000ee20008000a00 */
[----:B-1----:R-:W-:Y:S01]  /*6d00*/  MOV R5, UR9 ;  /* 0x0000000900057c02 */ /* 0x002fe20008000f00 */
[----:B------:R-:W-:Y:S01]  /*6d10*/  IMAD.U32 R4, RZ, RZ, UR8 ;  /* 0x00000008ff047e24 */ /* 0x000fe2000f8e00ff */
[----:B-----5:R-:W-:Y:S01]  /*6d20*/  MOV R7, UR7 ;  /* 0x0000000700077c02 */ /* 0x020fe20008000f00 */
[----:B------:R-:W-:Y:S01]  /*6d30*/  IMAD.U32 R6, RZ, RZ, UR6 ;  /* 0x00000006ff067e24 */ /* 0x000fe2000f8e00ff */
[----:B---3--:R-:W-:Y:S01]  /*6d40*/  MOV R11, UR5 ;  /* 0x00000005000b7c02 */ /* 0x008fe20008000f00 */
[----:B------:R-:W-:Y:S02]  /*6d50*/  IMAD.U32 R10, RZ, RZ, UR4 ;  /* 0x00000004ff0a7e24 */ /* 0x000fe4000f8e00ff */
[----:B------:R-:W-:Y:S07]  /*6d60*/  LEPC R20, `(.L_x_130) ;  /* 0x000000001014794e */ /* 0x000fee0000000000 */
[----:B--2-4-:R-:W-:Y:S05]  /*6d70*/  CALL.ABS.NOINC R14 ;  /* 0x000000000e007343 */ /* 0x014fea0003c00000 */
.L_x_130:
[----:B------:R-:W-:Y:S05]  /*6d80*/  WARPSYNC.ALL ;  /* 0x0000000000007948 */ /* 0x000fea0003800000 */
[----:B------:R-:W-:Y:S01]  /*6d90*/  R2UR UR4, R2 ;  /* 0x00000000020472ca */ /* 0x000fe200000e0000 */
[----:B------:R-:W5:Y:S01]  /*6da0*/  S2UR UR8, SR_CgaCtaId ;  /* 0x00000000000879c3 */ /* 0x000f620000008800 */
[C---:B---3--:R-:W-:Y:S01]  /*6db0*/  SHF.L.U32 R20, R52.reuse, 0x10, RZ ;  /* 0x0000001034147819 */ /* 0x048fe200000006ff */
[----:B------:R-:W-:Y:S01]  /*6dc0*/  UMOV UR44, 0x400 ;  /* 0x00000400002c7882 */ /* 0x000fe20000000000 */
[----:B------:R-:W-:Y:S01]  /*6dd0*/  LOP3.LUT R21, R52, 0xffff0000, RZ, 0xc0, !PT ;  /* 0xffff000034157812 */ /* 0x000fe200078ec0ff */
[----:B------:R-:W-:Y:S01]  /*6de0*/  HFMA2 R45, -RZ, RZ, 0.8349609375, 5.424022674560546875e-06 ;  /* 0x3aae005bff2d7431 */ /* 0x000fe200000001ff */
[C---:B------:R-:W-:Y:S01]  /*6df0*/  SHF.L.U32 R22, R53.reuse, 0x10, RZ ;  /* 0x0000001035167819 */ /* 0x040fe200000006ff */
[----:B------:R-:W-:Y:S01]  /*6e00*/  HFMA2 R44, -RZ, RZ, 1.28515625, -179.25 ;  /* 0x3d24d99aff2c7431 */ /* 0x000fe200000001ff */
[----:B------:R-:W-:Y:S01]  /*6e10*/  LOP3.LUT R23, R53, 0xffff0000, RZ, 0xc0, !PT ;  /* 0xffff000035177812 */ /* 0x000fe200078ec0ff */
[----:B------:R-:W-:Y:S01]  /*6e20*/  HFMA2 R42, -RZ, RZ, 1.8525390625, -0.310791015625 ;  /* 0x3f69b4f9ff2a7431 */ /* 0x000fe200000001ff */
[----:B------:R-:W-:Y:S01]  /*6e30*/  MOV R49, 0x38eb4c3a ;  /* 0x38eb4c3a00317802 */ /* 0x000fe20000000f00 */
[----:B------:R-:W-:Y:S01]  /*6e40*/  BSSY.RECONVERGENT B0, `(.L_x_131) ;  /* 0x0000200000007945 */ /* 0x000fe20003800200 */
[----:B------:R-:W-:Y:S01]  /*6e50*/  MOV R34, 0x3c09919f ;  /* 0x3c09919f00227802 */ /* 0x000fe20000000f00 */
[----:B-1----:R-:W1:Y:S01]  /*6e60*/  LDTM.x16 R4, tmem[UR4] ;  /* 0x00000004000479ee */ /* 0x002e620008240000 */
[----:B------:R-:W-:Y:S02]  /*6e70*/  MOV R43, 0x3e235519 ;  /* 0x3e235519002b7802 */ /* 0x000fe40000000f00 */
[----:B------:R-:W-:Y:S02]  /*6e80*/  MOV R41, 0x3f210a14 ;  /* 0x3f210a1400297802 */ /* 0x000fe40000000f00 */
[----:B------:R-:W-:Y:S02]  /*6e90*/  ISETP.NE.AND P6, PT, R85, RZ, PT ;  /* 0x000000ff5500720c */ /* 0x000fe40003fc5270 */
[----:B------:R-:W-:Y:S02]  /*6ea0*/  LOP3.LUT P5, RZ, R79, 0x40, RZ, 0xc0, !PT ;  /* 0x000000404fff7812 */ /* 0x000fe400078ac0ff */
[----:B------:R-:W-:Y:S09]  /*6eb0*/  ISETP.NE.AND P2, PT, R80, RZ, PT ;  /* 0x000000ff5000720c */ /* 0x000ff20003f45270 */
[----:B--2---:R-:W-:Y:S01]  /*6ec0*/  @P6 IADD3 R61, PT, PT, R61, 0x190, RZ ;  /* 0x000001903d3d6810 */ /* 0x004fe20007ffe0ff */
[----:B------:R-:W-:Y:S03]  /*6ed0*/  @P6 NOP ;  /* 0x0000000000006918 */ /* 0x000fe60000000000 */
[----:B------:R-:W-:Y:S01]  /*6ee0*/  @P6 LOP3.LUT R61, R61, 0xfefffff8, RZ, 0xc0, !PT ;  /* 0xfefffff83d3d6812 */ /* 0x000fe200078ec0ff */
[C---:B-1----:R-:W-:Y:S01]  /*6ef0*/  FMUL R0, R40.reuse, R4 ;  /* 0x0000000428007220 */ /* 0x042fe20000400000 */
[C---:B------:R-:W-:Y:S01]  /*6f00*/  FMUL R2, R40.reuse, R5 ;  /* 0x0000000528027220 */ /* 0x040fe20000400000 */
[C---:B------:R-:W-:Y:S01]  /*6f10*/  FMUL R4, R40.reuse, R8 ;  /* 0x0000000828047220 */ /* 0x040fe20000400000 */
[C---:B------:R-:W-:Y:S01]  /*6f20*/  FMUL R5, R40.reuse, R9 ;  /* 0x0000000928057220 */ /* 0x040fe20000400000 */
[C---:B------:R-:W-:Y:S01]  /*6f30*/  FMUL R3, R40.reuse, R6 ;  /* 0x0000000628037220 */ /* 0x040fe20000400000 */
[C---:B------:R-:W-:Y:S01]  /*6f40*/  FMUL R8, R40.reuse, R12 ;  /* 0x0000000c28087220 */ /* 0x040fe20000400000 */
[C---:B------:R-:W-:Y:S01]  /*6f50*/  FMUL R6, R40.reuse, R10 ;  /* 0x0000000a28067220 */ /* 0x040fe20000400000 */
[C---:B------:R-:W-:Y:S01]  /*6f60*/  FMUL R9, R40.reuse, R13 ;  /* 0x0000000d28097220 */ /* 0x040fe20000400000 */
[----:B------:R-:W-:Y:S01]  /*6f70*/  FMUL R12, R40, R16 ;  /* 0x00000010280c7220 */ /* 0x000fe20000400000 */
[----:B------:R-:W-:Y:S01]  /*6f80*/  SHF.L.U32 R16, R54, 0x10, RZ ;  /* 0x0000001036107819 */ /* 0x000fe200000006ff */
[C---:B------:R-:W-:Y:S01]  /*6f90*/  FMUL R7, R40.reuse, R7 ;  /* 0x0000000728077220 */ /* 0x040fe20000400000 */
[C---:B------:R-:W-:Y:S01]  /*6fa0*/  FMUL R10, R40.reuse, R14 ;  /* 0x0000000e280a7220 */ /* 0x040fe20000400000 */
[----:B------:R-:W-:Y:S01]  /*6fb0*/  FMUL R13, R40, R17 ;  /* 0x00000011280d7220 */ /* 0x000fe20000400000 */
[----:B------:R-:W-:Y:S01]  /*6fc0*/  LOP3.LUT R17, R54, 0xffff0000, RZ, 0xc0, !PT ;  /* 0xffff000036117812 */ /* 0x000fe200078ec0ff */
[----:B------:R-:W-:Y:S01]  /*6fd0*/  FFMA R0, R48, R20, R0 ;  /* 0x0000001430007223 */ /* 0x000fe20000000000 */
[C---:B------:R-:W-:Y:S01]  /*6fe0*/  LOP3.LUT R20, R55.reuse, 0xffff0000, RZ, 0xc0, !PT ;  /* 0xffff000037147812 */ /* 0x040fe200078ec0ff */
[----:B------:R-:W-:Y:S01]  /*6ff0*/  FMUL R14, R40, R18 ;  /* 0x00000012280e7220 */ /* 0x000fe20000400000 */
[----:B------:R-:W-:Y:S01]  /*7000*/  SHF.L.U32 R18, R55, 0x10, RZ ;  /* 0x0000001037127819 */ /* 0x000fe200000006ff */
[----:B------:R-:W-:Y:S01]  /*7010*/  FFMA R2, R48, R21, R2 ;  /* 0x0000001530027223 */ /* 0x000fe20000000002 */
[----:B----4-:R-:W-:Y:S01]  /*7020*/  SHF.L.U32 R21, R56, 0x10, RZ ;  /* 0x0000001038157819 */ /* 0x010fe200000006ff */
[C---:B------:R-:W-:Y:S01]  /*7030*/  FFMA R3, R48.reuse, R22, R3 ;  /* 0x0000001630037223 */ /* 0x040fe20000000003 */
[----:B------:R-:W-:Y:S01]  /*7040*/  FFMA R7, R48, R23, R7 ;  /* 0x0000001730077223 */ /* 0x000fe20000000007 */
[----:B------:R-:W-:Y:S01]  /*7050*/  FMUL R11, R40, R11 ;  /* 0x0000000b280b7220 */ /* 0x000fe20000400000 */
[----:B------:R-:W-:Y:S01]  /*7060*/  FFMA R4, R48, R16, R4 ;  /* 0x0000001030047223 */ /* 0x000fe20000000004 */
[----:B------:R-:W-:Y:S01]  /*7070*/  LOP3.LUT R16, R56, 0xffff0000, RZ, 0xc0, !PT ;  /* 0xffff000038107812 */ /* 0x000fe200078ec0ff */
[C---:B------:R-:W-:Y:S01]  /*7080*/  FFMA R5, R48.reuse, R17, R5 ;  /* 0x0000001130057223 */ /* 0x040fe20000000005 */
[C---:B------:R-:W-:Y:S01]  /*7090*/  SHF.L.U32 R17, R57.reuse, 0x10, RZ ;  /* 0x0000001039117819 */ /* 0x040fe200000006ff */
[C---:B------:R-:W-:Y:S01]  /*70a0*/  FFMA R6, R48.reuse, R18, R6 ;  /* 0x0000001230067223 */ /* 0x040fe20000000006 */
[----:B------:R-:W-:Y:S01]  /*70b0*/  LOP3.LUT R18, R57, 0xffff0000, RZ, 0xc0, !PT ;  /* 0xffff000039127812 */ /* 0x000fe200078ec0ff */
[----:B------:R-:W-:Y:S01]  /*70c0*/  FFMA R11, R48, R20, R11 ;  /* 0x00000014300b7223 */ /* 0x000fe2000000000b */
[----:B------:R-:W-:Y:S01]  /*70d0*/  SHF.L.U32 R20, R58, 0x10, RZ ;  /* 0x000000103a147819 */ /* 0x000fe200000006ff */
[----:B------:R-:W-:Y:S01]  /*70e0*/  FMUL R15, R40, R15 ;  /* 0x0000000f280f7220 */ /* 0x000fe20000400000 */
[----:B------:R-:W-:Y:S01]  /*70f0*/  FFMA R8, R48, R21, R8 ;  /* 0x0000001530087223 */ /* 0x000fe20000000008 */
[----:B------:R-:W-:Y:S01]  /*7100*/  LOP3.LUT R21, R58, 0xffff0000, RZ, 0xc0, !PT ;  /* 0xffff00003a157812 */ /* 0x000fe200078ec0ff */
[C---:B------:R-:W-:Y:S01]  /*7110*/  FFMA R9, R48.reuse, R16, R9 ;  /* 0x0000001030097223 */ /* 0x040fe20000000009 */
[C---:B------:R-:W-:Y:S01]  /*7120*/  FFMA R10, R48.reuse, R17, R10 ;  /* 0x00000011300a7223 */ /* 0x040fe2000000000a */
[C---:B------:R-:W-:Y:S01]  /*7130*/  SHF.L.U32 R17, R59.reuse, 0x10, RZ ;  /* 0x000000103b117819 */ /* 0x040fe200000006ff */
[C---:B------:R-:W-:Y:S01]  /*7140*/  FFMA R15, R48.reuse, R18, R15 ;  /* 0x00000012300f7223 */ /* 0x040fe2000000000f */
[----:B------:R-:W-:Y:S01]  /*7150*/  LOP3.LUT R18, R59, 0xffff0000, RZ, 0xc0, !PT ;  /* 0xffff00003b127812 */ /* 0x000fe200078ec0ff */
[----:B------:R-:W-:Y:S01]  /*7160*/  FFMA R12, R48, R20, R12 ;  /* 0x00000014300c7223 */ /* 0x000fe2000000000c */
[C---:B------:R-:W-:Y:S01]  /*7170*/  FMUL R20, R0.reuse, 0.70710676908493041992 ;  /* 0x3f3504f300147820 */ /* 0x040fe20000400000 */
[----:B------:R1:W-:Y:S01]  /*7180*/  @P6 SYNCS.ARRIVE.TRANS64.RED.A1T0 RZ, [R61+URZ], RZ ;  /* 0x000000ff3dff69a7 */ /* 0x0003e200081004ff */
[----:B-----5:R-:W-:Y:S01]  /*7190*/  ULEA UR44, UR8, UR44, 0x18 ;  /* 0x0000002c082c7291 */ /* 0x020fe2000f8ec0ff */
[----:B------:R-:W-:Y:S01]  /*71a0*/  FMUL R0, R0, 0.5 ;  /* 0x3f00000000007820 */ /* 0x000fe20000400000 */
[C---:B------:R-:W-:Y:S01]  /*71b0*/  FMUL R16, R20.reuse, R20 ;  /* 0x0000001414107220 */ /* 0x040fe20000400000 */
[----:B------:R-:W-:Y:S01]  /*71c0*/  FSETP.GE.AND P0, PT, |R20|, 1.0029599666595458984, PT ;  /* 0x3f8060fe1400780b */ /* 0x000fe20003f06200 */
[C---:B------:R-:W-:Y:S01]  /*71d0*/  FFMA R13, R48.reuse, R21, R13 ;  /* 0x00000015300d7223 */ /* 0x040fe2000000000d */
[----:B------:R-:W-:Y:S01]  /*71e0*/  FFMA R14, R48, R17, R14 ;  /* 0x00000011300e7223 */ /* 0x000fe2000000000e */
[----:B------:R-:W-:Y:S01]  /*71f0*/  FMUL R19, R40, R19 ;  /* 0x0000001328137220 */ /* 0x000fe20000400000 */
[----:B------:R-:W-:Y:S02]  /*7200*/  FSEL R21, |R20|, R16, P0 ;  /* 0x0000001014157208 */ /* 0x000fe40000000200 */
[----:B------:R-:W-:Y:S01]  /*7210*/  FSEL R22, R49, 8.4834944573231041431e-05, P0 ;  /* 0x38b1e96a31167808 */ /* 0x000fe20000000000 */
[----:B------:R-:W-:Y:S01]  /*7220*/  FFMA R19, R48, R18, R19 ;  /* 0x0000001230137223 */ /* 0x000fe20000000013 */
[----:B------:R-:W-:Y:S02]  /*7230*/  FSEL R16, -R45, -0.00082130916416645050049, P0 ;  /* 0xba574d202d107808 */ /* 0x000fe40000000100 */
[----:B------:R-:W-:Y:S02]  /*7240*/  FSEL R17, R34, 0.0052134888246655464172, P0 ;  /* 0x3baad5ea22117808 */ /* 0x000fe40000000000 */
[----:B------:R-:W-:Y:S01]  /*7250*/  FSEL R18, -R44, -0.026868773624300956726, P0 ;  /* 0xbcdc1be72c127808 */ /* 0x000fe20000000100 */
[-C--:B------:R-:W-:Y:S04]  /*7260*/  FFMA R16, R22, R21.reuse, R16 ;  /* 0x0000001516107223 */ /* 0x080fe80000000010 */
[-C--:B------:R-:W-:Y:S01]  /*7270*/  FFMA R17, R16, R21.reuse, R17 ;  /* 0x0000001510117223 */ /* 0x080fe20000000011 */
[----:B------:R-:W-:Y:S03]  /*7280*/  FSEL R16, R43, 0.11284004896879196167, P0 ;  /* 0x3de718af2b107808 */ /* 0x000fe60000000000 */
[-C--:B------:R-:W-:Y:S01]  /*7290*/  FFMA R18, R17, R21.reuse, R18 ;  /* 0x0000001511127223 */ /* 0x080fe20000000012 */
[----:B------:R-:W-:Y:S03]  /*72a0*/  FSEL R17, R42, -0.37612664699554443359, P0 ;  /* 0xbec093ac2a117808 */ /* 0x000fe60000000000 */
[-C--:B------:R-:W-:Y:S01]  /*72b0*/  FFMA R16, R18, R21.reuse, R16 ;  /* 0x0000001512107223 */ /* 0x080fe20000000010 */
[----:B------:R-:W-:Y:S03]  /*72c0*/  FSEL R18, R41, 0.12837915122509002686, P0 ;  /* 0x3e0375d329127808 */ /* 0x000fe60000000000 */
[-C--:B------:R-:W-:Y:S01]  /*72d0*/  FFMA R17, R16, R21.reuse, R17 ;  /* 0x0000001510117223 */ /* 0x080fe20000000011 */
[----:B------:R-:W-:Y:S03]  /*72e0*/  FSEL R16, -R21, R20, P0 ;  /* 0x0000001415107208 */ /* 0x000fe60000000100 */
[----:B------:R-:W-:Y:S01]  /*72f0*/  FFMA R18, R17, R21, R18 ;  /* 0x0000001511127223 */ /* 0x000fe20000000012 */
[C---:B------:R-:W-:Y:S01]  /*7300*/  FMUL R21, R2.reuse, 0.70710676908493041992 ;  /* 0x3f3504f302157820 */ /* 0x040fe20000400000 */
[----:B------:R-:W-:Y:S02]  /*7310*/  FMUL R2, R2, 0.5 ;  /* 0x3f00000002027820 */ /* 0x000fe40000400000 */
[----:B------:R-:W-:Y:S04]  /*7320*/  FFMA R16, R18, R16, R16 ;  /* 0x0000001012107223 */ /* 0x000fe80000000010 */
[----:B------:R-:W2:Y:S02]  /*7330*/  @P0 MUFU.EX2 R17, R16 ;  /* 0x0000001000110308 */ /* 0x000ea40000000800 */
[----:B--2---:R-:W-:Y:S05]  /*7340*/  @P0 FADD R17, -R17, 1 ;  /* 0x3f80000011110421 */ /* 0x004fea0000000100 */
[----:B------:R-:W-:Y:S01]  /*7350*/  @P0 LOP3.LUT R16, R17, 0x80000000, R20, 0xb8, !PT ;  /* 0x8000000011100812 */ /* 0x000fe200078eb814 */
[C---:B------:R-:W-:Y:S01]  /*7360*/  FMUL R17, R21.reuse, R21 ;  /* 0x0000001515117220 */ /* 0x040fe20000400000 */
[C---:B------:R-:W-:Y:S03]  /*7370*/  FSETP.GE.AND P0, PT, |R21|.reuse, 1.0029599666595458984, PT ;  /* 0x3f8060fe1500780b */ /* 0x040fe60003f06200 */
[----:B------:R-:W-:Y:S01]  /*7380*/  FADD R16, R16, 1 ;  /* 0x3f80000010107421 */ /* 0x000fe20000000000 */
[----:B------:R-:W-:Y:S02]  /*7390*/  FSEL R22, |R21|, R17, P0 ;  /* 0x0000001115167208 */ /* 0x000fe40000000200 */
[----:B------:R-:W-:Y:S01]  /*73a0*/  FSEL R20, R49, 8.4834944573231041431e-05, P0 ;  /* 0x38b1e96a31147808 */ /* 0x000fe20000000000 */
[----:B------:R-:W-:Y:S01]  /*73b0*/  FMUL R16, R16, R0 ;  /* 0x0000000010107220 */ /* 0x000fe20000400000 */
[----:B------:R-:W-:Y:S02]  /*73c0*/  FSEL R17, -R45, -0.00082130916416645050049, P0 ;  /* 0xba574d202d117808 */ /* 0x000fe40000000100 */
[----:B------:R-:W-:Y:S02]  /*73d0*/  FSEL R18, R34, 0.0052134888246655464172, P0 ;  /* 0x3baad5ea22127808 */ /* 0x000fe40000000000 */
[----:B------:R-:W-:Y:S01]  /*73e0*/  MOV R0, UR40 ;  /* 0x0000002800007c02 */ /* 0x000fe20008000f00 */
[----:B------:R-:W-:Y:S01]  /*73f0*/  FFMA R17, R20, R22, R17 ;  /* 0x0000001614117223 */ /* 0x000fe20000000011 */
[----:B------:R-:W-:Y:S02]  /*7400*/  FSEL R20, -R44, -0.026868773624300956726, P0 ;  /* 0xbcdc1be72c147808 */ /* 0x000fe40000000100 */
[----:B------:R-:W-:Y:S01]  /*7410*/  LEA R0, R0, R78, 0xb ;  /* 0x0000004e00007211 */ /* 0x000fe200078e58ff */
[-C--:B------:R-:W-:Y:S01]  /*7420*/  FFMA R18, R17, R22.reuse, R18 ;  /* 0x0000001611127223 */ /* 0x080fe20000000012 */
[----:B------:R-:W-:Y:S02]  /*7430*/  FSEL R17, R43, 0.11284004896879196167, P0 ;  /* 0x3de718af2b117808 */ /* 0x000fe40000000000 */
[----:B------:R-:W-:Y:S01]  /*7440*/  LEA R0, R0, UR44, 0x1 ;  /* 0x0000002c00007c11 */ /* 0x000fe2000f8e08ff */
        /* <DEDUP_REMOVED lines=21> */
[----:B------:R-:W-:Y:S01]  /*75a0*/  IADD3 R17, PT, PT, R0, 0x310, RZ ;  /* 0x0000031000117810 */ /* 0x000fe20007ffe0ff */
[-C--:B------:R-:W-:Y:S01]  /*75b0*/  FFMA R18, R21, R23.reuse, R18 ;  /* 0x0000001715127223 */ /* 0x080fe20000000012 */
[----:B------:R-:W-:Y:S03]  /*75c0*/  FSEL R21, -R44, -0.026868773624300956726, P0 ;  /* 0xbcdc1be72c157808 */ /* 0x000fe60000000100 */
        /* <DEDUP_REMOVED lines=22> */
[----:B------:R-:W-:Y:S03]  /*7730*/  FSEL R21, R34, 0.0052134888246655464172, P0 ;  /* 0x3baad5ea22157808 */ /* 0x000fe60000000000 */
        /* <DEDUP_REMOVED lines=17> */
[CC--:B------:R-:W-:Y:S01]  /*7850*/  FMUL R21, R24.reuse, R24.reuse ;  /* 0x0000001818157220 */ /* 0x0c0fe20000400000 */
[----:B------:R-:W-:Y:S03]  /*7860*/  FSETP.GE.AND P0, PT, |R24|, 1.0029599666595458984, PT ;  /* 0x3f8060fe1800780b */ /* 0x000fe60003f06200 */
        /* <DEDUP_REMOVED lines=33> */
[----:B------:R-:W-:Y:S02]  /*7a80*/  FSEL R24, -R44, -0.026868773624300956726, P0 ;  /* 0xbcdc1be72c187808 */ /* 0x000fe40000000100 */
[----:B------:R-:W-:Y:S01]  /*7a90*/  @P5 IADD3 R17, PT, PT, R4, -0x10, RZ ;  /* 0xfffffff004115810 */ /* 0x000fe20007ffe0ff */
[----:B------:R-:W-:Y:S01]  /*7aa0*/  FFMA R23, R22, R26, R23 ;  /* 0x0000001a16177223 */ /* 0x000fe20000000017 */
[----:B------:R-:W-:Y:S02]  /*7ab0*/  FSEL R22, R43, 0.11284004896879196167, P0 ;  /* 0x3de718af2b167808 */ /* 0x000fe40000000000 */
[----:B------:R-:W-:Y:S01]  /*7ac0*/  F2FP.BF16.F32.PACK_AB R4, R2, R16 ;  /* 0x000000100204723e */ /* 0x000fe200000010ff */
        /* <DEDUP_REMOVED lines=21> */
[----:B------:R-:W-:Y:S01]  /*7c20*/  F2FP.BF16.F32.PACK_AB R5, R7, R3 ;  /* 0x000000030705723e */ /* 0x000fe200000010ff */
        /* <DEDUP_REMOVED lines=55> */
[----:B------:R-:W-:Y:S01]  /*7fa0*/  FSEL R25, R43, 0.11284004896879196167, P0 ;  /* 0x3de718af2b197808 */ /* 0x000fe20000000000 */
[----:B------:R1:W-:Y:S02]  /*7fb0*/  STS.128 [R0+0x300], R4 ;  /* 0x0003000400007388 */ /* 0x0003e40000000c00 */
        /* <DEDUP_REMOVED lines=159> */
[----:B------:R-:W-:Y:S04]  /*89b0*/  FFMA R33, R32, R47, R33 ;  /* 0x0000002f20217223 */ /* 0x000fe80000000021 */
[----:B------:R-:W-:Y:S04]  /*89c0*/  FFMA R31, R33, R31, R31 ;  /* 0x0000001f211f7223 */ /* 0x000fe8000000001f */
[----:B------:R-:W2:Y:S02]  /*89d0*/  @P0 MUFU.EX2 R32, R31 ;  /* 0x0000001f00200308 */ /* 0x000ea40000000800 */
[----:B--2---:R-:W-:Y:S05]  /*89e0*/  @P0 FADD R32, -R32, 1 ;  /* 0x3f80000020200421 */ /* 0x004fea0000000100 */
[----:B------:R-:W-:Y:S01]  /*89f0*/  @P0 LOP3.LUT R31, R32, 0x80000000, R46, 0xb8, !PT ;  /* 0x80000000201f0812 */ /* 0x000fe200078eb82e */
[C---:B------:R-:W-:Y:S01]  /*8a00*/  FMUL R46, R19.reuse, 0.70710676908493041992 ;  /* 0x3f3504f3132e7820 */ /* 0x040fe20000400000 */
[----:B------:R-:W-:Y:S03]  /*8a10*/  FMUL R19, R19, 0.5 ;  /* 0x3f00000013137820 */ /* 0x000fe60000400000 */
[----:B------:R-:W-:Y:S01]  /*8a20*/  FADD R31, R31, 1 ;  /* 0x3f8000001f1f7421 */ /* 0x000fe20000000000 */
[C---:B------:R-:W-:Y:S01]  /*8a30*/  FSETP.GE.AND P0, PT, |R46|.reuse, 1.0029599666595458984, PT ;  /* 0x3f8060fe2e00780b */ /* 0x040fe20003f06200 */
[C---:B------:R-:W-:Y:S02]  /*8a40*/  FMUL R33, R46.reuse, R46 ;  /* 0x0000002e2e217220 */ /* 0x040fe40000400000 */
[----:B------:R-:W-:Y:S01]  /*8a50*/  FMUL R11, R31, R14 ;  /* 0x0000000e1f0b7220 */ /* 0x000fe20000400000 */
[----:B------:R-:W-:Y:S02]  /*8a60*/  FSEL R32, -R45, -0.00082130916416645050049, P0 ;  /* 0xba574d202d207808 */ /* 0x000fe40000000100 */
[----:B------:R-:W-:Y:S02]  /*8a70*/  FSEL R47, R49, 8.4834944573231041431e-05, P0 ;  /* 0x38b1e96a312f7808 */ /* 0x000fe40000000000 */
[----:B------:R-:W-:Y:S02]  /*8a80*/  FSEL R45, |R46|, R33, P0 ;  /* 0x000000212e2d7208 */ /* 0x000fe40000000200 */
        /* <DEDUP_REMOVED lines=15> */
[----:B------:R-:W-:Y:S02]  /*8b80*/  @P0 LOP3.LUT R32, R33, 0x80000000, R46, 0xb8, !PT ;  /* 0x8000000021200812 */ /* 0x000fe400078eb82e */
[----:B------:R-:W-:Y:S03]  /*8b90*/  @P6 IADD3 R33, PT, PT, R38, 0x1, RZ ;  /* 0x0000000126216810 */ /* 0x000fe60007ffe0ff */
[----:B------:R-:W-:Y:S01]  /*8ba0*/  FADD R32, R32, 1 ;  /* 0x3f80000020207421 */ /* 0x000fe20000000000 */
[C---:B------:R-:W-:Y:S03]  /*8bb0*/  @P6 ISETP.NE.AND P0, PT, R33.reuse, 0x4, PT ;  /* 0x000000042100680c */ /* 0x040fe60003f05270 */
[----:B------:R-:W-:Y:S01]  /*8bc0*/  FMUL R19, R32, R19 ;  /* 0x0000001320137220 */ /* 0x000fe20000400000 */
[----:B------:R-:W-:Y:S02]  /*8bd0*/  @P6 SEL R38, R33, RZ, P0 ;  /* 0x000000ff21266207 */ /* 0x000fe40000000000 */
[----:B------:R-:W-:Y:S02]  /*8be0*/  @P6 SEL R33, RZ, 0x1, P0 ;  /* 0x00000001ff216807 */ /* 0x000fe40000000000 */
[----:B------:R-:W-:Y:S02]  /*8bf0*/  F2FP.BF16.F32.PACK_AB R11, R19, R11 ;  /* 0x0000000b130b723e */ /* 0x000fe400000010ff */
[----:B------:R-:W-:Y:S03]  /*8c00*/  @P6 LOP3.LUT R77, R77, R33, RZ, 0x3c, !PT ;  /* 0x000000214d4d6212 */ /* 0x000fe600078e3cff */
[----:B------:R1:W-:Y:S01]  /*8c10*/  STS.128 [R17], R8 ;  /* 0x0000000811007388 */ /* 0x0003e20000000c00 */
[----:B------:R-:W-:Y:S01]  /*8c20*/  @!PT LDS RZ, [RZ] ;  /* 0x00000000fffff984 */ /* 0x000fe20000000800 */
[----:B------:R-:W-:Y:S01]  /*8c30*/  @!PT LDS RZ, [RZ] ;  /* 0x00000000fffff984 */ /* 0x000fe20000000800 */
[----:B------:R-:W-:Y:S01]  /*8c40*/  @!PT LDS RZ, [RZ] ;  /* 0x00000000fffff984 */ /* 0x000fe20000000800 */
[----:B------:R-:W-:Y:S01]  /*8c50*/  @!PT LDS RZ, [RZ] ;  /* 0x00000000fffff984 */ /* 0x000fe20000000800 */
[----:B------:R2:W-:Y:S07]  /*8c60*/  MEMBAR.ALL.CTA ;  /* 0x0000000000007992 */ /* 0x0005ee0000008000 */
[----:B--2---:R-:W2:Y:S02]  /*8c70*/  FENCE.VIEW.ASYNC.S ;  /* 0x00000000000073c6 */ /* 0x004ea40000000000 */
[----:B--2---:R-:W-:Y:S06]  /*8c80*/  BAR.SYNC.DEFER_BLOCKING 0x1, 0x80 ;  /* 0x0042000000007b1d */ /* 0x004fec0000010000 */
[----:B------:R-:W-:Y:S05]  /*8c90*/  @P2 BRA `(.L_x_132) ;  /* 0x0000000000682947 */ /* 0x000fea0003800000 */
[----:B------:R-:W-:Y:S01]  /*8ca0*/  UIADD3 UR10, UP0, UPT, UR46, 0x680, URZ ;  /* 0x000006802e0a7890 */ /* 0x000fe2000ff1e0ff */
[----:B------:R-:W-:Y:S01]  /*8cb0*/  R2UR UR6, R64 ;  /* 0x00000000400672ca */ /* 0x000fe200000e0000 */
[----:B------:R-:W-:Y:S01]  /*8cc0*/  ULEA UR9, UR40, UR44, 0xc ;  /* 0x0000002c28097291 */ /* 0x000fe2000f8e60ff */
[----:B-1----:R-:W-:Y:S01]  /*8cd0*/  IMAD.IADD R0, R63, 0x1, R37 ;  /* 0x000000013f007824 */ /* 0x002fe200078e0225 */
[----:B------:R-:W-:Y:S01]  /*8ce0*/  UIADD3.X UR11, UPT, UPT, URZ, UR47, URZ, UP0, !UPT ;  /* 0x0000002fff0b7290 */ /* 0x000fe200087fe4ff */
[----:B------:R-:W-:Y:S01]  /*8cf0*/  PLOP3.LUT P0, PT, PT, PT, PT, 0x80, 0x8 ;  /* 0x000000000008781c */ /* 0x000fe20003f0f070 */
[----:B------:R-:W-:Y:S11]  /*8d00*/  UIADD3 UR4, UPT, UPT, UR9, 0x300, URZ ;  /* 0x0000030009047890 */ /* 0x000ff6000fffe0ff */
[----:B------:R-:W-:Y:S01]  /*8d10*/  @!UPT UIADD3 URZ, UPT, UPT, URZ, URZ, URZ ;  /* 0x000000fffffff290 */ /* 0x000fe2000fffe0ff */
.L_x_133:
[----:B------:R-:W-:Y:S02]  /*8d20*/  PLOP3.LUT P1, PT, P1, P0, PT, 0xf2, 0x2f ;  /* 0x00000000002f781c */ /* 0x000fe40000f21e72 */
[----:B------:R-:W-:Y:S01]  /*8d30*/  @P0 R2UR P1, UR5, R0 ;  /* 0x00000000000502ca */ /* 0x000fe20000020000 */
[----:B------:R-:W-:Y:S07]  /*8d40*/  UMOV UR7, UR36 ;  /* 0x0000002400077c82 */ /* 0x000fee0008000000 */
[----:B------:R-:W-:Y:S05]  /*8d50*/  @P0 PLOP3.LUT P0, PT, P1, PT, PT, 0x80, 0x8 ;  /* 0x000000000008081c */ /* 0x000fea0000f0f070 */
[----:B------:R1:W-:Y:S08]  /*8d60*/  UTMASTG.3D [UR4], [UR10] ;  /* 0x000000040a0073b5 */ /* 0x0003f00008010000 */
[----:B-1----:R-:W-:Y:S05]  /*8d70*/  @P0 BRA.U.ANY `(.L_x_133) ;  /* 0xfffffffd00e80947 */ /* 0x002fea000393ffff */
[----:B------:R-:W-:Y:S01]  /*8d80*/  R2UR UR6, R64 ;  /* 0x00000000400672ca */ /* 0x000fe200000e0000 */
[----:B------:R-:W-:Y:S01]  /*8d90*/  UIADD3 UR4, UPT, UPT, UR9, 0xb00, URZ ;  /* 0x00000b0009047890 */ /* 0x000fe2000fffe0ff */
[----:B------:R-:W-:Y:S01]  /*8da0*/  PLOP3.LUT P0, PT, PT, PT, PT, 0x80, 0x8 ;  /* 0x000000000008781c */ /* 0x000fe20003f0f070 */
[----:B------:R-:W-:Y:S11]  /*8db0*/  VIADD R0, R0, 0x20 ;  /* 0x0000002000007836 */ /* 0x000ff60000000000 */
[----:B------:R-:W-:Y:S01]  /*8dc0*/  @!UPT UIADD3 URZ, UPT, UPT, URZ, URZ, URZ ;  /* 0x000000fffffff290 */ /* 0x000fe2000fffe0ff */
.L_x_134:
[----:B------:R-:W-:Y:S02]  /*8dd0*/  PLOP3.LUT P1, PT, P1, P0, PT, 0xf2, 0x2f ;  /* 0x00000000002f781c */ /* 0x000fe40000f21e72 */
[----:B------:R-:W-:Y:S01]  /*8de0*/  @P0 R2UR P1, UR5, R0 ;  /* 0x00000000000502ca */ /* 0x000fe20000020000 */
[----:B------:R-:W-:Y:S07]  /*8df0*/  UMOV UR7, UR36 ;  /* 0x0000002400077c82 */ /* 0x000fee0008000000 */
[----:B------:R-:W-:Y:S05]  /*8e00*/  @P0 PLOP3.LUT P0, PT, P1, PT, PT, 0x80, 0x8 ;  /* 0x000000000008081c */ /* 0x000fea0000f0f070 */
[----:B------:R1:W-:Y:S08]  /*8e10*/  UTMASTG.3D [UR4], [UR10] ;  /* 0x000000040a0073b5 */ /* 0x0003f00008010000 */
[----:B-1----:R-:W-:Y:S05]  /*8e20*/  @P0 BRA.U.ANY `(.L_x_134) ;  /* 0xfffffffd00e80947 */ /* 0x002fea000393ffff */
[----:B------:R0:W-:Y:S02]  /*8e30*/  UTMACMDFLUSH ;  /* 0x00000000000079b7 */ /* 0x0001e40000000000 */
.L_x_132:
[----:B------:R-:W-:Y:S05]  /*8e40*/  BSYNC.RECONVERGENT B0 ;  /* 0x0000000000007941 */ /* 0x000fea0003800200 */
.L_x_131:
[----:B------:R-:W-:Y:S01]  /*8e50*/  UIADD3 UR40, UPT, UPT, UR40, 0x1, URZ ;  /* 0x0000000128287890 */ /* 0x000fe2000fffe0ff */
[----:B------:R-:W-:Y:S03]  /*8e60*/  BSSY.RECONVERGENT B0, `(.L_x_135) ;  /* 0x0000007000007945 */ /* 0x000fe60003800200 */
[----:B------:R-:W-:Y:S04]  /*8e70*/  UISETP.NE.AND UP0, UPT, UR40, 0x3, UPT ;  /* 0x000000032800788c */ /* 0x000fe8000bf05270 */
[----:B------:R-:W-:Y:S02]  /*8e80*/  USEL UR4, URZ, 0x1, UP0 ;  /* 0x00000001ff047887 */ /* 0x000fe40008000000 */
[----:B------:R-:W-:Y:S02]  /*8e90*/  USEL UR40, UR40, URZ, UP0 ;  /* 0x000000ff28287287 */ /* 0x000fe40008000000 */
[----:B------:R-:W-:Y:S01]  /*8ea0*/  ULOP3.LUT UR41, UR41, UR4, URZ, 0x3c, !UPT ;  /* 0x0000000429297292 */ /* 0x000fe2000f8e3cff */
[----:B------:R-:W-:Y:S11]  /*8eb0*/  @P2 BRA `(.L_x_136) ;  /* 0x0000000000042947 */ /* 0x000ff60003800000 */
[----:B------:R-:W-:Y:S04]  /*8ec0*/  DEPBAR.LE SB0, 0x1 ;  /* 0x000080400000791a */ /* 0x000fe80000000000 */
.L_x_136:
[----:B------:R-:W-:Y:S05]  /*8ed0*/  BSYNC.RECONVERGENT B0 ;  /* 0x0000000000007941 */ /* 0x000fea0003800200 */
.L_x_135:
[----:B------:R-:W-:Y:S01]  /*8ee0*/  BAR.SYNC.DEFER_BLOCKING 0x1, 0x80 ;  /* 0x0042000000007b1d */ /* 0x000fe20000010000 */
[----:B------:R-:W-:Y:S01]  /*8ef0*/  ISETP.NE.AND P3, PT, R87, RZ, PT ;  /* 0x000000ff5700720c */ /* 0x000fe20003f65270 */
[----:B------:R-:W-:Y:S05]  /*8f00*/  VIADD R69, R69, 0x1 ;  /* 0x0000000145457836 */ /* 0x000fea0000000000 */
[----:B------:R-:W-:Y:S01]  /*8f10*/  ISETP.GE.U32.AND P0, PT, R69, 0x2, PT ;  /* 0x000000024500780c */ /* 0x000fe20003f06070 */
[----:B------:R-:W-:Y:S11]  /*8f20*/  BSSY.RECONVERGENT B0, `(.L_x_137) ;  /* 0x000000b000007945 */ /* 0x000ff60003800200 */
[----:B------:R-:W-:Y:S01]  /*8f30*/  @!UPT UIADD3 URZ, UPT, UPT, URZ, URZ, URZ ;  /* 0x000000fffffff290 */ /* 0x000fe2000fffe0ff */
[----:B------:R-:W-:Y:S05]  /*8f40*/  @!P0 BRA `(.L_x_138) ;  /* 0x0000000000208947 */ /* 0x000fea0003800000 */
[C---:B-1----:R-:W-:Y:S01]  /*8f50*/  VIADD R0, R75.reuse, 0x1 ;  /* 0x000000014b007836 */ /* 0x042fe20000000000 */
[----:B------:R-:W-:Y:S04]  /*8f60*/  @!P3 LEA R2, R75, UR44, 0x3 ;  /* 0x0000002c4b02bc11 */ /* 0x000fe8000f8e18ff */
[----:B------:R-:W-:Y:S01]  /*8f70*/  ISETP.NE.AND P0, PT, R0, 0x3, PT ;  /* 0x000000030000780c */ /* 0x000fe20003f05270 */
[----:B------:R-:W-:Y:S03]  /*8f80*/  @!P3 VIADD R2, R2, 0x128 ;  /* 0x000001280202b836 */ /* 0x000fe60000000000 */
[----:B------:R-:W-:Y:S02]  /*8f90*/  SEL R75, R0, RZ, P0 ;  /* 0x000000ff004b7207 */ /* 0x000fe40000000000 */
[----:B------:R-:W1:Y:S02]  /*8fa0*/  S2R R0, SR_CgaCtaId ;  /* 0x0000000000007919 */ /* 0x000e640000008800 */
[----:B-1----:R-:W-:Y:S04]  /*8fb0*/  @!P3 PRMT R0, R0, 0x654, R2 ;  /* 0x000006540000b816 */ /* 0x002fe80000000002 */
[----:B------:R2:W-:Y:S03]  /*8fc0*/  @!P3 SYNCS.ARRIVE.TRANS64.RED.A1T0 RZ, [R0+URZ], RZ ;  /* 0x000000ff00ffb9a7 */ /* 0x0005e600081004ff */
.L_x_138:
[----:B------:R-:W-:Y:S05]  /*8fd0*/  BSYNC.RECONVERGENT B0 ;  /* 0x0000000000007941 */ /* 0x000fea0003800200 */
.L_x_137:
[----:B------:R-:W-:Y:S01]  /*8fe0*/  ISETP.NE.AND P0, PT, R85, RZ, PT ;  /* 0x000000ff5500720c */ /* 0x000fe20003f05270 */
[----:B------:R-:W-:Y:S01]  /*8ff0*/  IMAD.MOV.U32 R37, RZ, RZ, 0x10 ;  /* 0x00000010ff257424 */ /* 0x000fe200078e00ff */
[----:B------:R-:W-:Y:S02]  /*9000*/  ISETP.NE.AND P2, PT, R84, RZ, PT ;  /* 0x000000ff5400720c */ /* 0x000fe40003f45270 */
[----:B------:R-:W-:Y:S02]  /*9010*/  PLOP3.LUT P1, PT, P3, P0, PT, 0xf8, 0x8f ;  /* 0x00000000008f781c */ /* 0x000fe40001f21f70 */
[----:B------:R-:W-:Y:S11]  /*9020*/  SEL R70, R70, 0x1, P3 ;  /* 0x0000000146467807 */ /* 0x000ff60001800000 */
[----:B------:R-:W-:Y:S02]  /*9030*/  @!P1 LEA R2, R68, UR44, 0x3 ;  /* 0x0000002c44029c11 */ /* 0x000fe4000f8e18ff */
[----:B-12---:R-:W-:Y:S04]  /*9040*/  @!P1 SHF.L.U32 R0, R71, 0x1f, RZ ;  /* 0x0000001f47009819 */ /* 0x006fe800000006ff */
[----:B------:R-:W1:Y:S02]  /*9050*/  @!P1 SYNCS.PHASECHK.TRANS64.TRYWAIT P0, [R2+URZ+0x110], R0 ;  /* 0x00011000020095a7 */ /* 0x000e6400080011ff */
[----:B-1----:R-:W-:Y:S02]  /*9060*/  @!P1 SEL R70, RZ, 0x1, !P0 ;  /* 0x00000001ff469807 */ /* 0x002fe40004000000 */
[----:B------:R-:W-:Y:S02]  /*9070*/  PLOP3.LUT P1, PT, PT, PT, PT, 0x80, 0x8 ;  /* 0x000000000008781c */ /* 0x000fe40003f2f070 */
[----:B------:R-:W-:Y:S02]  /*9080*/  PLOP3.LUT P0, PT, PT, PT, PT, 0x8, 0x80 ;  /* 0x000000000080781c */ /* 0x000fe40003f0e170 */
[----:B------:R-:W-:Y:S01]  /*9090*/  P2R R85, PR, RZ, 0x2 ;  /* 0x00000002ff557803 */ /* 0x000fe20000000000 */
[----:B------:R-:W-:Y:S10]  /*90a0*/  @P2 BRA `(.L_x_139) ;  /* 0xffffffd800142947 */ /* 0x000ff4000383ffff */
[----:B------:R-:W-:Y:S01]  /*90b0*/  ISETP.NE.AND P2, PT, R83, RZ, PT ;  /* 0x000000ff5300720c */ /* 0x000fe20003f45270 */
[----:B------:R-:W-:Y:S01]  /*90c0*/  UIADD3 UR37, UPT, UPT, UR37, 0x2, URZ ;  /* 0x0000000225257890 */ /* 0x000fe2000fffe0ff */
[----:B------:R-:W-:Y:S01]  /*90d0*/  ISETP.NE.AND P0, PT, R65, 0x2, PT ;  /* 0x000000024100780c */ /* 0x000fe20003f05270 */
[----:B------:R-:W-:Y:S02]  /*90e0*/  IMAD.IADD R22, R72, 0x1, R50 ;  /* 0x0000000148167824 */ /* 0x000fe400078e0232 */
[----:B------:R-:W-:Y:S01]  /*90f0*/  IMAD.IADD R23, R73, 0x1, R51 ;  /* 0x0000000149177824 */ /* 0x000fe200078e0233 */
[----:B------:R-:W-:Y:S02]  /*9100*/  SEL R0, RZ, 0x1, P0 ;  /* 0x00000001ff007807 */ /* 0x000fe40000000000 */
[----:B------:R-:W-:Y:S02]  /*9110*/  SEL R65, R65, RZ, P0 ;  /* 0x000000ff41417207 */ /* 0x000fe40000000000 */
[----:B------:R-:W-:-:S03]  /*9120*/  LOP3.LUT R76, R76, R0, RZ, 0x3c, !PT ;  /* 0x000000004c4c7212 */ /* 0x000fc600078e3cff */
[----:B------:R-:W-:Y:S01]  /*9130*/  @P2 R2UR UR36, R74 ;  /* 0x000000004a2422ca */ /* 0x000fe200000e0000 */
[----:B------:R-:W-:-:S14]  /*9140*/  @P2 BRA `(.L_x_140) ;  /* 0xffffffc8009c2947 */ /* 0x000fdc000383ffff */
[----:B------:R-:W-:-:S09]  /*9150*/  UISETP.NE.AND UP0, UPT, UR43, URZ, UPT ;  /* 0x000000ff2b00728c */ /* 0x000fd2000bf05270 */
[----:B------:R-:W-:Y:S05]  /*9160*/  BRA.U !UP0, `(.L_x_141) ;  /* 0x0000000108487547 */ /* 0x000fea000b800000 */
[----:B------:R-:W1:Y:S02]  /*9170*/  LDCU.64 UR4, c[0x0][0x890] ;  /* 0x00011200ff0477ac */ /* 0x000e640008000a00 */
[----:B-1----:R-:W-:-:S04]  /*9180*/  UISETP.NE.U32.AND UP0, UPT, UR4, URZ, UPT ;  /* 0x000000ff0400728c */ /* 0x002fc8000bf05070 */
[----:B------:R-:W-:-:S09]  /*9190*/  UISETP.NE.AND.EX UP0, UPT, UR5, URZ, UPT, UP0 ;  /* 0x000000ff0500728c */ /* 0x000fd2000bf05300 */
[----:B------:R-:W-:Y:S05]  /*91a0*/  BRA.U UP0, `(.L_x_142) ;  /* 0x00000001000c7547 */ /* 0x000fea000b800000 */
[----:B------:R-:W-:-:S13]  /*91b0*/  FSETP.NEU.AND P0, PT, R48, RZ, PT ;  /* 0x000000ff3000720b */ /* 0x000fda0003f0d000 */
[----:B------:R-:W-:Y:S05]  /*91c0*/  @!P0 EXIT ;  /* 0x000000000000894d */ /* 0x000fea0003800000 */
[----:B------:R-:W-:Y:S05]  /*91d0*/  BRA `(.L_x_141) ;  /* 0x00000000002c7947 */ /* 0x000fea0003800000 */
.L_x_142:
[----:B------:R-:W-:Y:S01]  /*91e0*/  ISETP.NE.AND P0, PT, R62, RZ, PT ;  /* 0x000000ff3e00720c */ /* 0x000fe20003f05270 */
[----:B------:R-:W-:-:S12]  /*91f0*/  BSSY.RECONVERGENT B0, `(.L_x_141) ;  /* 0x0000009000007945 */ /* 0x000fd80003800200 */
[----:B------:R-:W-:Y:S05]  /*9200*/  @P0 BRA `(.L_x_143) ;  /* 0x0000000000140947 */ /* 0x000fea0003800000 */
[----:B------:R-:W1:Y:S02]  /*9210*/  LDCU.64 UR4, c[0x0][0x888] ;  /* 0x00011100ff0477ac */ /* 0x000e640008000a00 */
[----:B-1----:R-:W-:-:S04]  /*9220*/  ISETP.NE.U32.AND P0, PT, RZ, UR4, PT ;  /* 0x00000004ff007c0c */ /* 0x002fc8000bf05070 */
[----:B------:R-:W-:-:S13]  /*9230*/  ISETP.NE.AND.EX P0, PT, RZ, UR5, PT, P0 ;  /* 0x00000005ff007c0c */ /* 0x000fda000bf05300 */
[----:B------:R-:W-:Y:S05]  /*9240*/  @!P0 EXIT ;  /* 0x000000000000894d */ /* 0x000fea0003800000 */
[----:B------:R-:W-:Y:S05]  /*9250*/  BRA `(.L_x_144) ;  /* 0x0000000000087947 */ /* 0x000fea0003800000 */
.L_x_143:
[----:B------:R-:W-:-:S13]  /*9260*/  FSETP.NEU.AND P0, PT, R48, RZ, PT ;  /* 0x000000ff3000720b */ /* 0x000fda0003f0d000 */
[----:B------:R-:W-:Y:S05]  /*9270*/  @!P0 EXIT ;  /* 0x000000000000894d */ /* 0x000fea0003800000 */
.L_x_144:
[----:B------:R-:W-:Y:S05]  /*9280*/  BSYNC.RECONVERGENT B0 ;  /* 0x0000000000007941 */ /* 0x000fea0003800200 */
.L_x_141:
[----:B------:R-:W1:Y:S01]  /*9290*/  S2R R0, SR_CgaCtaId ;  /* 0x0000000000007919 */ /* 0x000e620000008800 */
[----:B------:R-:W-:Y:S01]  /*92a0*/  LEA R2, R75, UR44, 0x3 ;  /* 0x0000002c4b027c11 */ /* 0x000fe2000f8e18ff */
[----:B------:R-:W-:-:S04]  /*92b0*/  DEPBAR.LE SB0, 0x0 ;  /* 0x000080000000791a */ /* 0x000fc80000000000 */
[----:B------:R-:W-:-:S05]  /*92c0*/  VIADD R2, R2, 0x128 ;  /* 0x0000012802027836 */ /* 0x000fca0000000000 */
[----:B-1----:R-:W-:-:S04]  /*92d0*/  PRMT R0, R0, 0x654, R2 ;  /* 0x0000065400007816 */ /* 0x002fc80000000002 */
[----:B------:R-:W-:Y:S01]  /*92e0*/  SYNCS.ARRIVE.TRANS64.RED.A1T0 RZ, [R0+URZ], RZ ;  /* 0x000000ff00ff79a7 */ /* 0x000fe200081004ff */
[----:B------:R-:W-:Y:S05]  /*92f0*/  EXIT ;  /* 0x000000000000794d */ /* 0x000fea0003800000 */
.L_x_25:
[----:B--2---:R2:W4:Y:S02]  /*9300*/  SYNCS.PHASECHK.TRANS64.TRYWAIT P0, [R2+URZ+0x1c0], R3 ;  /* 0x0001c003020075a7 */ /* 0x00452400080011ff */
[----:B----4-:R-:W-:Y:S05]  /*9310*/  @!P0 NANOSLEEP.SYNCS 0x989680 ;  /* 0x009896800000895d */ /* 0x010fea0003900000 */
[----:B------:R-:W4:Y:S02]  /*9320*/  @!P0 SYNCS.PHASECHK.TRANS64 P0, [R2+URZ+0x1c0], R3 ;  /* 0x0001c003020085a7 */ /* 0x000f2400080010ff */
[----:B----4-:R-:W-:Y:S05]  /*9330*/  @!P0 BRA `(.L_x_25) ;  /* 0xfffffffc00f08947 */ /* 0x010fea000383ffff */
[----:B------:R-:W-:Y:S05]  /*9340*/  BRA `(.L_x_145) ;  /* 0xffffff8400887947 */ /* 0x000fea000383ffff */
.L_x_28:
[----:B------:R-:W-:-:S07]  /*9350*/  MOV R2, UR33 ;  /* 0x0000002100027c02 */ /* 0x000fce0008000f00 */
.L_x_146:
[----:B-1----:R1:W2:Y:S02]  /*9360*/  SYNCS.PHASECHK.TRANS64.TRYWAIT P0, [R2+URZ+0x88], R4 ;  /* 0x00008804020075a7 */ /* 0x0022a400080011ff */
[----:B--2---:R-:W-:Y:S05]  /*9370*/  @!P0 NANOSLEEP.SYNCS 0x989680 ;  /* 0x009896800000895d */ /* 0x004fea0003900000 */
[----:B------:R-:W2:Y:S02]  /*9380*/  @!P0 SYNCS.PHASECHK.TRANS64 P0, [R2+URZ+0x88], R4 ;  /* 0x00008804020085a7 */ /* 0x000ea400080010ff */
[----:B--2---:R-:W-:Y:S05]  /*9390*/  @!P0 BRA `(.L_x_146) ;  /* 0xfffffffc00f08947 */ /* 0x004fea000383ffff */
[----:B------:R-:W-:Y:S05]  /*93a0*/  BRA `(.L_x_27) ;  /* 0xffffff8400f07947 */ /* 0x000fea000383ffff */
.L_x_35:
[----:B-1----:R-:W-:-:S07]  /*93b0*/  MOV R2, UR17 ;  /* 0x0000001100027c02 */ /* 0x002fce0008000f00 */
.L_x_147:
[----:B-1----:R1:W2:Y:S02]  /*93c0*/  SYNCS.PHASECHK.TRANS64.TRYWAIT P0, [R2+URZ+0x88], R4 ;  /* 0x00008804020075a7 */ /* 0x0022a400080011ff */
[----:B--2---:R-:W-:Y:S05]  /*93d0*/  @!P0 NANOSLEEP.SYNCS 0x989680 ;  /* 0x009896800000895d */ /* 0x004fea0003900000 */
[----:B------:R-:W2:Y:S02]  /*93e0*/  @!P0 SYNCS.PHASECHK.TRANS64 P0, [R2+URZ+0x88], R4 ;  /* 0x00008804020085a7 */ /* 0x000ea400080010ff */
[----:B--2---:R-:W-:Y:S05]  /*93f0*/  @!P0 BRA `(.L_x_147) ;  /* 0xfffffffc00f08947 */ /* 0x004fea000383ffff */
[----:B------:R-:W-:Y:S05]  /*9400*/  BRA `(.L_x_34) ;  /* 0xffffff8800b07947 */ /* 0x000fea000383ffff */
.L_x_40:
[----:B-1----:R1:W2:Y:S02]  /*9410*/  SYNCS.PHASECHK.TRANS64.TRYWAIT P0, [R2+URZ+0x150], R3 ;  /* 0x00015003020075a7 */ /* 0x0022a400080011ff */
[----:B--2---:R-:W-:Y:S05]  /*9420*/  @!P0 NANOSLEEP.SYNCS 0x989680 ;  /* 0x009896800000895d */ /* 0x004fea0003900000 */
[----:B------:R-:W2:Y:S02]  /*9430*/  @!P0 SYNCS.PHASECHK.TRANS64 P0, [R2+URZ+0x150], R3 ;  /* 0x00015003020085a7 */ /* 0x000ea400080010ff */
[----:B--2---:R-:W-:Y:S05]  /*9440*/  @!P0 BRA `(.L_x_40) ;  /* 0xfffffffc00f08947 */ /* 0x004fea000383ffff */
[----:B------:R-:W-:Y:S05]  /*9450*/  BRA `(.L_x_148) ;  /* 0xffffff8c00547947 */ /* 0x000fea000383ffff */
.L_x_44:
[----:B---3--:R-:W-:-:S07]  /*9460*/  MOV R0, UR4 ;  /* 0x0000000400007c02 */ /* 0x008fce0008000f00 */
.L_x_149:
[----:B-1----:R1:W2:Y:S02]  /*9470*/  SYNCS.PHASECHK.TRANS64.TRYWAIT P0, [R0+URZ], R2 ;  /* 0x00000002000075a7 */ /* 0x0022a400080011ff */
[----:B--2---:R-:W-:Y:S05]  /*9480*/  @!P0 NANOSLEEP.SYNCS 0x989680 ;  /* 0x009896800000895d */ /* 0x004fea0003900000 */
[----:B------:R-:W2:Y:S02]  /*9490*/  @!P0 SYNCS.PHASECHK.TRANS64 P0, [R0+URZ], R2 ;  /* 0x00000002000085a7 */ /* 0x000ea400080010ff */
[----:B--2---:R-:W-:Y:S05]  /*94a0*/  @!P0 BRA `(.L_x_149) ;  /* 0xfffffffc00f08947 */ /* 0x004fea000383ffff */
[----:B------:R-:W-:Y:S05]  /*94b0*/  BRA `(.L_x_150) ;  /* 0xffffff9000c47947 */ /* 0x000fea000383ffff */
.L_x_45:
[----:B---3--:R-:W-:-:S07]  /*94c0*/  MOV R0, UR4 ;  /* 0x0000000400007c02 */ /* 0x008fce0008000f00 */
.L_x_151:
[----:B-1----:R1:W2:Y:S02]  /*94d0*/  SYNCS.PHASECHK.TRANS64.TRYWAIT P0, [R0+URZ], R3 ;  /* 0x00000003000075a7 */ /* 0x0022a400080011ff */
[----:B--2---:R-:W-:Y:S05]  /*94e0*/  @!P0 NANOSLEEP.SYNCS 0x989680 ;  /* 0x009896800000895d */ /* 0x004fea0003900000 */
[----:B------:R-:W2:Y:S02]  /*94f0*/  @!P0 SYNCS.PHASECHK.TRANS64 P0, [R0+URZ], R3 ;  /* 0x00000003000085a7 */ /* 0x000ea400080010ff */
[----:B--2---:R-:W-:Y:S05]  /*9500*/  @!P0 BRA `(.L_x_151) ;  /* 0xfffffffc00f08947 */ /* 0x004fea000383ffff */
[----:B------:R-:W-:Y:S05]  /*9510*/  BRA `(.L_x_152) ;  /* 0xffffff9000d07947 */ /* 0x000fea000383ffff */
.L_x_46:
[----:B---3--:R-:W-:-:S07]  /*9520*/  MOV R0, UR4 ;  /* 0x0000000400007c02 */ /* 0x008fce0008000f00 */
.L_x_153:
[----:B-1----:R1:W2:Y:S02]  /*9530*/  SYNCS.PHASECHK.TRANS64.TRYWAIT P0, [R0+URZ], R3 ;  /* 0x00000003000075a7 */ /* 0x0022a400080011ff */
[----:B--2---:R-:W-:Y:S05]  /*9540*/  @!P0 NANOSLEEP.SYNCS 0x989680 ;  /* 0x009896800000895d */ /* 0x004fea0003900000 */
[----:B------:R-:W2:Y:S02]  /*9550*/  @!P0 SYNCS.PHASECHK.TRANS64 P0, [R0+URZ], R3 ;  /* 0x00000003000085a7 */ /* 0x000ea400080010ff */
[----:B--2---:R-:W-:Y:S05]  /*9560*/  @!P0 BRA `(.L_x_153) ;  /* 0xfffffffc00f08947 */ /* 0x004fea000383ffff */
[----:B------:R-:W-:Y:S05]  /*9570*/  BRA `(.L_x_154) ;  /* 0xffffff9000dc7947 */ /* 0x000fea000383ffff */
.L_x_47:
[----:B---3--:R-:W-:-:S07]  /*9580*/  MOV R0, UR4 ;  /* 0x0000000400007c02 */ /* 0x008fce0008000f00 */
.L_x_155:
[----:B-1----:R1:W2:Y:S02]  /*9590*/  SYNCS.PHASECHK.TRANS64.TRYWAIT P0, [R0+URZ], R3 ;  /* 0x00000003000075a7 */ /* 0x0022a400080011ff */
[----:B--2---:R-:W-:Y:S05]  /*95a0*/  @!P0 NANOSLEEP.SYNCS 0x989680 ;  /* 0x009896800000895d */ /* 0x004fea0003900000 */
[----:B------:R-:W2:Y:S02]  /*95b0*/  @!P0 SYNCS.PHASECHK.TRANS64 P0, [R0+URZ], R3 ;  /* 0x00000003000085a7 */ /* 0x000ea400080010ff */
[----:B--2---:R-:W-:Y:S05]  /*95c0*/  @!P0 BRA `(.L_x_155) ;  /* 0xfffffffc00f08947 */ /* 0x004fea000383ffff */
[----:B------:R-:W-:Y:S05]  /*95d0*/  BRA `(.L_x_156) ;  /* 0xffffff9000e87947 */ /* 0x000fea000383ffff */
.L_x_48:
[----:B---3--:R-:W-:-:S07]  /*95e0*/  MOV R0, UR4 ;  /* 0x0000000400007c02 */ /* 0x008fce0008000f00 */
.L_x_157:
[----:B-1----:R1:W2:Y:S02]  /*95f0*/  SYNCS.PHASECHK.TRANS64.TRYWAIT P0, [R0+URZ], R3 ;  /* 0x00000003000075a7 */ /* 0x0022a400080011ff */
[----:B--2---:R-:W-:Y:S05]  /*9600*/  @!P0 NANOSLEEP.SYNCS 0x989680 ;  /* 0x009896800000895d */ /* 0x004fea0003900000 */
[----:B------:R-:W2:Y:S02]  /*9610*/  @!P0 SYNCS.PHASECHK.TRANS64 P0, [R0+URZ], R3 ;  /* 0x00000003000085a7 */ /* 0x000ea400080010ff */
[----:B--2---:R-:W-:Y:S05]  /*9620*/  @!P0 BRA `(.L_x_157) ;  /* 0xfffffffc00f08947 */ /* 0x004fea000383ffff */
[----:B------:R-:W-:Y:S05]  /*9630*/  BRA `(.L_x_158) ;  /* 0xffffff9000f47947 */ /* 0x000fea000383ffff */
.L_x_49:
[----:B---3--:R-:W-:-:S07]  /*9640*/  MOV R0, UR4 ;  /* 0x0000000400007c02 */ /* 0x008fce0008000f00 */
.L_x_159:
[----:B-1----:R1:W2:Y:S02]  /*9650*/  SYNCS.PHASECHK.TRANS64.TRYWAIT P0, [R0+URZ], R3 ;  /* 0x00000003000075a7 */ /* 0x0022a400080011ff */
[----:B--2---:R-:W-:Y:S05]  /*9660*/  @!P0 NANOSLEEP.SYNCS 0x989680 ;  /* 0x009896800000895d */ /* 0x004fea0003900000 */
[----:B------:R-:W2:Y:S02]  /*9670*/  @!P0 SYNCS.PHASECHK.TRANS64 P0, [R0+URZ], R3 ;  /* 0x00000003000085a7 */ /* 0x000ea400080010ff */
[----:B--2---:R-:W-:Y:S05]  /*9680*/  @!P0 BRA `(.L_x_159) ;  /* 0xfffffffc00f08947 */ /* 0x004fea000383ffff */
[----:B------:R-:W-:Y:S05]  /*9690*/  BRA `(.L_x_160) ;  /* 0xffffff9400007947 */ /* 0x000fea000383ffff */
.L_x_50:
[----:B---3--:R-:W-:-:S07]  /*96a0*/  MOV R0, UR4 ;  /* 0x0000000400007c02 */ /* 0x008fce0008000f00 */
.L_x_161:
[----:B-1----:R1:W2:Y:S02]  /*96b0*/  SYNCS.PHASECHK.TRANS64.TRYWAIT P0, [R0+URZ], R3 ;  /* 0x00000003000075a7 */ /* 0x0022a400080011ff */
[----:B--2---:R-:W-:Y:S05]  /*96c0*/  @!P0 NANOSLEEP.SYNCS 0x989680 ;  /* 0x009896800000895d */ /* 0x004fea0003900000 */
[----:B------:R-:W2:Y:S02]  /*96d0*/  @!P0 SYNCS.PHASECHK.TRANS64 P0, [R0+URZ], R3 ;  /* 0x00000003000085a7 */ /* 0x000ea400080010ff */
[----:B--2---:R-:W-:Y:S05]  /*96e0*/  @!P0 BRA `(.L_x_161) ;  /* 0xfffffffc00f08947 */ /* 0x004fea000383ffff */
[----:B------:R-:W-:Y:S05]  /*96f0*/  BRA `(.L_x_162) ;  /* 0xffffff94000c7947 */ /* 0x000fea000383ffff */
.L_x_51:
[----:B---3--:R-:W-:-:S07]  /*9700*/  MOV R0, UR4 ;  /* 0x0000000400007c02 */ /* 0x008fce0008000f00 */
.L_x_163:
[----:B-1----:R1:W2:Y:S02]  /*9710*/  SYNCS.PHASECHK.TRANS64.TRYWAIT P0, [R0+URZ], R3 ;  /* 0x00000003000075a7 */ /* 0x0022a400080011ff */
[----:B--2---:R-:W-:Y:S05]  /*9720*/  @!P0 NANOSLEEP.SYNCS 0x989680 ;  /* 0x009896800000895d */ /* 0x004fea0003900000 */
[----:B------:R-:W2:Y:S02]  /*9730*/  @!P0 SYNCS.PHASECHK.TRANS64 P0, [R0+URZ], R3 ;  /* 0x00000003000085a7 */ /* 0x000ea400080010ff */
[----:B--2---:R-:W-:Y:S05]  /*9740*/  @!P0 BRA `(.L_x_163) ;  /* 0xfffffffc00f08947 */ /* 0x004fea000383ffff */
[----:B------:R-:W-:Y:S05]  /*9750*/  BRA `(.L_x_164) ;  /* 0xffffff9400187947 */ /* 0x000fea000383ffff */
.L_x_52:
[----:B---3--:R-:W-:-:S07]  /*9760*/  MOV R0, UR4 ;  /* 0x0000000400007c02 */ /* 0x008fce0008000f00 */
.L_x_165:
[----:B-1----:R1:W2:Y:S02]  /*9770*/  SYNCS.PHASECHK.TRANS64.TRYWAIT P0, [R0+URZ], R3 ;  /* 0x00000003000075a7 */ /* 0x0022a400080011ff */
[----:B--2---:R-:W-:Y:S05]  /*9780*/  @!P0 NANOSLEEP.SYNCS 0x989680 ;  /* 0x009896800000895d */ /* 0x004fea0003900000 */
[----:B------:R-:W2:Y:S02]  /*9790*/  @!P0 SYNCS.PHASECHK.TRANS64 P0, [R0+URZ], R3 ;  /* 0x00000003000085a7 */ /* 0x000ea400080010ff */
[----:B--2---:R-:W-:Y:S05]  /*97a0*/  @!P0 BRA `(.L_x_165) ;  /* 0xfffffffc00f08947 */ /* 0x004fea000383ffff */
[----:B------:R-:W-:Y:S05]  /*97b0*/  BRA `(.L_x_166) ;  /* 0xffffff9400247947 */ /* 0x000fea000383ffff */
.L_x_53:
[----:B---3--:R-:W-:-:S07]  /*97c0*/  MOV R0, UR4 ;  /* 0x0000000400007c02 */ /* 0x008fce0008000f00 */
.L_x_167:
[----:B-1----:R1:W2:Y:S02]  /*97d0*/  SYNCS.PHASECHK.TRANS64.TRYWAIT P0, [R0+URZ], R3 ;  /* 0x00000003000075a7 */ /* 0x0022a400080011ff */
[----:B--2---:R-:W-:Y:S05]  /*97e0*/  @!P0 NANOSLEEP.SYNCS 0x989680 ;  /* 0x009896800000895d */ /* 0x004fea0003900000 */
[----:B------:R-:W2:Y:S02]  /*97f0*/  @!P0 SYNCS.PHASECHK.TRANS64 P0, [R0+URZ], R3 ;  /* 0x00000003000085a7 */ /* 0x000ea400080010ff */
[----:B--2---:R-:W-:Y:S05]  /*9800*/  @!P0 BRA `(.L_x_167) ;  /* 0xfffffffc00f08947 */ /* 0x004fea000383ffff */
[----:B------:R-:W-:Y:S05]  /*9810*/  BRA `(.L_x_168) ;  /* 0xffffff9400307947 */ /* 0x000fea000383ffff */
.L_x_54:
[----:B---3--:R-:W-:-:S07]  /*9820*/  MOV R0, UR4 ;  /* 0x0000000400007c02 */ /* 0x008fce0008000f00 */
.L_x_169:
[----:B-1----:R1:W2:Y:S02]  /*9830*/  SYNCS.PHASECHK.TRANS64.TRYWAIT P0, [R0+URZ], R3 ;  /* 0x00000003000075a7 */ /* 0x0022a400080011ff */
[----:B--2---:R-:W-:Y:S05]  /*9840*/  @!P0 NANOSLEEP.SYNCS 0x989680 ;  /* 0x009896800000895d */ /* 0x004fea0003900000 */
[----:B------:R-:W2:Y:S02]  /*9850*/  @!P0 SYNCS.PHASECHK.TRANS64 P0, [R0+URZ], R3 ;  /* 0x00000003000085a7 */ /* 0x000ea400080010ff */
[----:B--2---:R-:W-:Y:S05]  /*9860*/  @!P0 BRA `(.L_x_169) ;  /* 0xfffffffc00f08947 */ /* 0x004fea000383ffff */
[----:B------:R-:W-:Y:S05]  /*9870*/  BRA `(.L_x_170) ;  /* 0xffffff94003c7947 */ /* 0x000fea000383ffff */
.L_x_55:
[----:B---3--:R-:W-:-:S07]  /*9880*/  MOV R0, UR4 ;  /* 0x0000000400007c02 */ /* 0x008fce0008000f00 */
.L_x_171:
[----:B-1----:R1:W2:Y:S02]  /*9890*/  SYNCS.PHASECHK.TRANS64.TRYWAIT P0, [R0+URZ], R3 ;  /* 0x00000003000075a7 */ /* 0x0022a400080011ff */
[----:B--2---:R-:W-:Y:S05]  /*98a0*/  @!P0 NANOSLEEP.SYNCS 0x989680 ;  /* 0x009896800000895d */ /* 0x004fea0003900000 */
[----:B------:R-:W2:Y:S02]  /*98b0*/  @!P0 SYNCS.PHASECHK.TRANS64 P0, [R0+URZ], R3 ;  /* 0x00000003000085a7 */ /* 0x000ea400080010ff */
[----:B--2---:R-:W-:Y:S05]  /*98c0*/  @!P0 BRA `(.L_x_171) ;  /* 0xfffffffc00f08947 */ /* 0x004fea000383ffff */
[----:B------:R-:W-:Y:S05]  /*98d0*/  BRA `(.L_x_172) ;  /* 0xffffff9400487947 */ /* 0x000fea000383ffff */
.L_x_56:
[----:B---3--:R-:W-:-:S07]  /*98e0*/  MOV R0, UR4 ;  /* 0x0000000400007c02 */ /* 0x008fce0008000f00 */
.L_x_173:
[----:B-1----:R1:W2:Y:S02]  /*98f0*/  SYNCS.PHASECHK.TRANS64.TRYWAIT P0, [R0+URZ], R3 ;  /* 0x00000003000075a7 */ /* 0x0022a400080011ff */
[----:B--2---:R-:W-:Y:S05]  /*9900*/  @!P0 NANOSLEEP.SYNCS 0x989680 ;  /* 0x009896800000895d */ /* 0x004fea0003900000 */
[----:B------:R-:W2:Y:S02]  /*9910*/  @!P0 SYNCS.PHASECHK.TRANS64 P0, [R0+URZ], R3 ;  /* 0x00000003000085a7 */ /* 0x000ea400080010ff */
[----:B--2---:R-:W-:Y:S05]  /*9920*/  @!P0 BRA `(.L_x_173) ;  /* 0xfffffffc00f08947 */ /* 0x004fea000383ffff */
[----:B------:R-:W-:Y:S05]  /*9930*/  BRA `(.L_x_174) ;  /* 0xffffff9400547947 */ /* 0x000fea000383ffff */
.L_x_57:
[----:B---3--:R-:W-:-:S07]  /*9940*/  MOV R0, UR4 ;  /* 0x0000000400007c02 */ /* 0x008fce0008000f00 */
.L_x_175:
[----:B-1----:R1:W2:Y:S02]  /*9950*/  SYNCS.PHASECHK.TRANS64.TRYWAIT P0, [R0+URZ], R3 ;  /* 0x00000003000075a7 */ /* 0x0022a400080011ff */
[----:B--2---:R-:W-:Y:S05]  /*9960*/  @!P0 NANOSLEEP.SYNCS 0x989680 ;  /* 0x009896800000895d */ /* 0x004fea0003900000 */
[----:B------:R-:W2:Y:S02]  /*9970*/  @!P0 SYNCS.PHASECHK.TRANS64 P0, [R0+URZ], R3 ;  /* 0x00000003000085a7 */ /* 0x000ea400080010ff */
[----:B--2---:R-:W-:Y:S05]  /*9980*/  @!P0 BRA `(.L_x_175) ;  /* 0xfffffffc00f08947 */ /* 0x004fea000383ffff */
[----:B------:R-:W-:Y:S05]  /*9990*/  BRA `(.L_x_176) ;  /* 0xffffff9400607947 */ /* 0x000fea000383ffff */
.L_x_58:
[----:B---3--:R-:W-:-:S07]  /*99a0*/  MOV R0, UR4 ;  /* 0x0000000400007c02 */ /* 0x008fce0008000f00 */
.L_x_177:
[----:B-1----:R1:W2:Y:S02]  /*99b0*/  SYNCS.PHASECHK.TRANS64.TRYWAIT P0, [R0+URZ], R3 ;  /* 0x00000003000075a7 */ /* 0x0022a400080011ff */
[----:B--2---:R-:W-:Y:S05]  /*99c0*/  @!P0 NANOSLEEP.SYNCS 0x989680 ;  /* 0x009896800000895d */ /* 0x004fea0003900000 */
[----:B------:R-:W2:Y:S02]  /*99d0*/  @!P0 SYNCS.PHASECHK.TRANS64 P0, [R0+URZ], R3 ;  /* 0x00000003000085a7 */ /* 0x000ea400080010ff */
[----:B--2---:R-:W-:Y:S05]  /*99e0*/  @!P0 BRA `(.L_x_177) ;  /* 0xfffffffc00f08947 */ /* 0x004fea000383ffff */
[----:B------:R-:W-:Y:S05]  /*99f0*/  BRA `(.L_x_178) ;  /* 0xffffff94006c7947 */ /* 0x000fea000383ffff */
.L_x_59:
[----:B---3--:R-:W-:-:S07]  /*9a00*/  MOV R0, UR4 ;  /* 0x0000000400007c02 */ /* 0x008fce0008000f00 */
.L_x_179:
[----:B-1----:R1:W2:Y:S02]  /*9a10*/  SYNCS.PHASECHK.TRANS64.TRYWAIT P0, [R0+URZ], R3 ;  /* 0x00000003000075a7 */ /* 0x0022a400080011ff */
[----:B--2---:R-:W-:Y:S05]  /*9a20*/  @!P0 NANOSLEEP.SYNCS 0x989680 ;  /* 0x009896800000895d */ /* 0x004fea0003900000 */
[----:B------:R-:W2:Y:S02]  /*9a30*/  @!P0 SYNCS.PHASECHK.TRANS64 P0, [R0+URZ], R3 ;  /* 0x00000003000085a7 */ /* 0x000ea400080010ff */
[----:B--2---:R-:W-:Y:S05]  /*9a40*/  @!P0 BRA `(.L_x_179) ;  /* 0xfffffffc00f08947 */ /* 0x004fea000383ffff */
[----:B------:R-:W-:Y:S05]  /*9a50*/  BRA `(.L_x_180) ;  /* 0xffffff9400787947 */ /* 0x000fea000383ffff */
.L_x_62:
[----:B-1----:R1:W2:Y:S02]  /*9a60*/  SYNCS.PHASECHK.TRANS64.TRYWAIT P0, [R0+URZ+0x1b0], R4 ;  /* 0x0001b004000075a7 */ /* 0x0022a400080011ff */
[----:B--2---:R-:W-:Y:S05]  /*9a70*/  @!P0 NANOSLEEP.SYNCS 0x989680 ;  /* 0x009896800000895d */ /* 0x004fea0003900000 */
[----:B------:R-:W2:Y:S02]  /*9a80*/  @!P0 SYNCS.PHASECHK.TRANS64 P0, [R0+URZ+0x1b0], R4 ;  /* 0x0001b004000085a7 */ /* 0x000ea400080010ff */
[----:B--2---:R-:W-:Y:S05]  /*9a90*/  @!P0 BRA `(.L_x_62) ;  /* 0xfffffffc00f08947 */ /* 0x004fea000383ffff */
[----:B------:R-:W-:Y:S05]  /*9aa0*/  BRA `(.L_x_181) ;  /* 0xffffff9400d87947 */ /* 0x000fea000383ffff */
.L_x_63:
[----:B------:R-:W-:-:S07]  /*9ab0*/  MOV R0, UR5 ;  /* 0x0000000500007c02 */ /* 0x000fce0008000f00 */
.L_x_182:
[----:B-1----:R1:W2:Y:S02]  /*9ac0*/  SYNCS.PHASECHK.TRANS64.TRYWAIT P0, [R0+URZ+0x160], R5 ;  /* 0x00016005000075a7 */ /* 0x0022a400080011ff */
[----:B--2---:R-:W-:Y:S05]  /*9ad0*/  @!P0 NANOSLEEP.SYNCS 0x989680 ;  /* 0x009896800000895d */ /* 0x004fea0003900000 */
[----:B------:R-:W2:Y:S02]  /*9ae0*/  @!P0 SYNCS.PHASECHK.TRANS64 P0, [R0+URZ+0x160], R5 ;  /* 0x00016005000085a7 */ /* 0x000ea400080010ff */
[----:B--2---:R-:W-:Y:S05]  /*9af0*/  @!P0 BRA `(.L_x_182) ;  /* 0xfffffffc00f08947 */ /* 0x004fea000383ffff */
[----:B------:R-:W-:Y:S05]  /*9b00*/  BRA `(.L_x_183) ;  /* 0xffffff9400e87947 */ /* 0x000fea000383ffff */
.L_x_64:
[----:B-1----:R1:W2:Y:S02]  /*9b10*/  SYNCS.PHASECHK.TRANS64.TRYWAIT P1, [R0+URZ+0x150], R4 ;  /* 0x00015004000075a7 */ /* 0x0022a400080211ff */
[----:B--2---:R-:W-:Y:S05]  /*9b20*/  @!P1 NANOSLEEP.SYNCS 0x989680 ;  /* 0x009896800000995d */ /* 0x004fea0003900000 */
[----:B------:R-:W2:Y:S02]  /*9b30*/  @!P1 SYNCS.PHASECHK.TRANS64 P1, [R0+URZ+0x150], R4 ;  /* 0x00015004000095a7 */ /* 0x000ea400080210ff */
[----:B--2---:R-:W-:Y:S05]  /*9b40*/  @!P1 BRA `(.L_x_64) ;  /* 0xfffffffc00f09947 */ /* 0x004fea000383ffff */
[----:B------:R-:W-:Y:S05]  /*9b50*/  BRA `(.L_x_184) ;  /* 0xffffff9800187947 */ /* 0x000fea000383ffff */
.L_x_67:
[----:B------:R-:W-:-:S07]  /*9b60*/  MOV R0, UR5 ;  /* 0x0000000500007c02 */ /* 0x000fce0008000f00 */
.L_x_185:
[----:B-1----:R1:W2:Y:S02]  /*9b70*/  SYNCS.PHASECHK.TRANS64.TRYWAIT P0, [R0+URZ+0x160], R2 ;  /* 0x00016002000075a7 */ /* 0x0022a400080011ff */
[----:B--2---:R-:W-:Y:S05]  /*9b80*/  @!P0 NANOSLEEP.SYNCS 0x989680 ;  /* 0x009896800000895d */ /* 0x004fea0003900000 */
[----:B------:R-:W2:Y:S02]  /*9b90*/  @!P0 SYNCS.PHASECHK.TRANS64 P0, [R0+URZ+0x160], R2 ;  /* 0x00016002000085a7 */ /* 0x000ea400080010ff */
[----:B--2---:R-:W-:Y:S05]  /*9ba0*/  @!P0 BRA `(.L_x_185) ;  /* 0xfffffffc00f08947 */ /* 0x004fea000383ffff */
[----:B------:R-:W-:Y:S05]  /*9bb0*/  BRA `(.L_x_66) ;  /* 0xffffff98006c7947 */ /* 0x000fea000383ffff */
.L_x_76:
[----:B-1----:R-:W-:-:S04]  /*9bc0*/  MOV R4, UR5 ;  /* 0x0000000500047c02 */ /* 0x002fc80008000f00 */
[----:B------:R1:W2:Y:S03]  /*9bd0*/  SYNCS.PHASECHK.TRANS64.TRYWAIT P0, [R4+URZ+0x8], R5 ;  /* 0x00000805040075a7 */ /* 0x0002a600080011ff */
[----:B--2---:R-:W-:Y:S05]  /*9be0*/  @!P0 NANOSLEEP.SYNCS 0x989680 ;  /* 0x009896800000895d */ /* 0x004fea0003900000 */
[----:B------:R-:W2:Y:S02]  /*9bf0*/  @!P0 SYNCS.PHASECHK.TRANS64 P0, [R4+URZ+0x8], R5 ;  /* 0x00000805040085a7 */ /* 0x000ea400080010ff */
[----:B--2---:R-:W-:Y:S05]  /*9c00*/  @!P0 BRA `(.L_x_76) ;  /* 0xfffffffc00ec8947 */ /* 0x004fea000383ffff */
[----:B------:R-:W-:Y:S05]  /*9c10*/  BRA `(.L_x_75) ;  /* 0xffffff9c00207947 */ /* 0x000fea000383ffff */
.L_x_78:
[----:B------:R-:W-:Y:S01]  /*9c20*/  BSSY B0, `(.L_x_186) ;  /* 0x0000006000007945 */ /* 0x000fe20003800000 */
[----:B------:R-:W-:-:S07]  /*9c30*/  MOV R15, 0xffffffff ;  /* 0xffffffff000f7802 */ /* 0x000fce0000000f00 */
[----:B-1---5:R-:W-:Y:S05]  /*9c40*/  WARPSYNC.COLLECTIVE R15, `(.L_x_187) ;  /* 0x000000000f0c7348 */ /* 0x022fea0003c00000 */
[----:B------:R-:W-:Y:S02]  /*9c50*/  ELECT P6, UR79, PT ;  /* 0x00000000004f782f */ /* 0x000fe400038c0000 */
[----:B------:R-:W-:Y:S01]  /*9c60*/  MOV R14, UR79 ;  /* 0x0000004f000e7c02 */ /* 0x000fe20008000f00 */
[----:B-1---5:R-:W-:Y:S10]  /*9c70*/  ENDCOLLECTIVE ;  /* 0x000000000000791b */ /* 0x022ff40003800000 */
.L_x_187:
[----:B------:R-:W-:Y:S05]  /*9c80*/  BSYNC B0 ;  /* 0x0000000000007941 */ /* 0x000fea0003800000 */
.L_x_186:
[----:B------:R-:W-:Y:S05]  /*9c90*/  BRA `(.L_x_188) ;  /* 0xffffff9c00507947 */ /* 0x000fea000383ffff */
.L_x_80:
[----:B-1----:R-:W-:-:S04]  /*9ca0*/  MOV R2, UR5 ;  /* 0x0000000500027c02 */ /* 0x002fc80008000f00 */
[----:B------:R1:W2:Y:S03]  /*9cb0*/  SYNCS.PHASECHK.TRANS64.TRYWAIT P0, [R2+URZ+0x8], R3 ;  /* 0x00000803020075a7 */ /* 0x0002a600080011ff */
[----:B--2---:R-:W-:Y:S05]  /*9cc0*/  @!P0 NANOSLEEP.SYNCS 0x989680 ;  /* 0x009896800000895d */ /* 0x004fea0003900000 */
[----:B------:R-:W2:Y:S02]  /*9cd0*/  @!P0 SYNCS.PHASECHK.TRANS64 P0, [R2+URZ+0x8], R3 ;  /* 0x00000803020085a7 */ /* 0x000ea400080010ff */
[----:B--2---:R-:W-:Y:S05]  /*9ce0*/  @!P0 BRA `(.L_x_80) ;  /* 0xfffffffc00ec8947 */ /* 0x004fea000383ffff */
[----:B------:R-:W-:Y:S05]  /*9cf0*/  BRA `(.L_x_79) ;  /* 0xffffff9c00547947 */ /* 0x000fea000383ffff */
.L_x_81:
[----:B-1----:R1:W2:Y:S02]  /*9d00*/  SYNCS.PHASECHK.TRANS64.TRYWAIT P0, [R0+URZ+0x150], R4 ;  /* 0x00015004000075a7 */ /* 0x0022a400080011ff */
[----:B--2---:R-:W-:Y:S05]  /*9d10*/  @!P0 NANOSLEEP.SYNCS 0x989680 ;  /* 0x009896800000895d */ /* 0x004fea0003900000 */
[----:B------:R-:W2:Y:S02]  /*9d20*/  @!P0 SYNCS.PHASECHK.TRANS64 P0, [R0+URZ+0x150], R4 ;  /* 0x00015004000085a7 */ /* 0x000ea400080010ff */
[----:B--2---:R-:W-:Y:S05]  /*9d30*/  @!P0 BRA `(.L_x_81) ;  /* 0xfffffffc00f08947 */ /* 0x004fea000383ffff */
[----:B------:R-:W-:Y:S05]  /*9d40*/  BRA `(.L_x_189) ;  /* 0xffffffa000407947 */ /* 0x000fea000383ffff */
.L_x_83:
[----:B------:R-:W-:-:S07]  /*9d50*/  MOV R0, UR9 ;  /* 0x0000000900007c02 */ /* 0x000fce0008000f00 */
.L_x_190:
[----:B-1----:R1:W2:Y:S02]  /*9d60*/  SYNCS.PHASECHK.TRANS64.TRYWAIT P0, [R0+URZ+0x190], R4 ;  /* 0x00019004000075a7 */ /* 0x0022a400080011ff */
[----:B--2---:R-:W-:Y:S05]  /*9d70*/  @!P0 NANOSLEEP.SYNCS 0x989680 ;  /* 0x009896800000895d */ /* 0x004fea0003900000 */
[----:B------:R-:W2:Y:S02]  /*9d80*/  @!P0 SYNCS.PHASECHK.TRANS64 P0, [R0+URZ+0x190], R4 ;  /* 0x00019004000085a7 */ /* 0x000ea400080010ff */
[----:B--2---:R-:W-:Y:S05]  /*9d90*/  @!P0 BRA `(.L_x_190) ;  /* 0xfffffffc00f08947 */ /* 0x004fea000383ffff */
[----:B------:R-:W-:Y:S05]  /*9da0*/  BRA `(.L_x_191) ;  /* 0xffffffa0008c7947 */ /* 0x000fea000383ffff */
.L_x_86:
[----:B------:R-:W-:Y:S07]  /*9db0*/  MOV R0, UR8 ;  /* 0x0000000800007c02 */ /* 0x000fee0008000f00 */
.L_x_192:
[----:B-1----:R1:W2:Y:S02]  /*9dc0*/  SYNCS.PHASECHK.TRANS64.TRYWAIT P0, [R0+URZ], R4 ;  /* 0x00000004000075a7 */ /* 0x0022a400080011ff */
[----:B--2---:R-:W-:Y:S05]  /*9dd0*/  @!P0 NANOSLEEP.SYNCS 0x989680 ;  /* 0x009896800000895d */ /* 0x004fea0003900000 */
[----:B------:R-:W2:Y:S02]  /*9de0*/  @!P0 SYNCS.PHASECHK.TRANS64 P0, [R0+URZ], R4 ;  /* 0x00000004000085a7 */ /* 0x000ea400080010ff */
[----:B--2---:R-:W-:Y:S05]  /*9df0*/  @!P0 BRA `(.L_x_192) ;  /* 0xfffffffc00f08947 */ /* 0x004fea000383ffff */
[----:B------:R-:W-:Y:S05]  /*9e00*/  BRA `(.L_x_85) ;  /* 0xffffffa000a07947 */ /* 0x000fea000383ffff */
.L_x_90:
[----:B-1----:R-:W-:-:S07]  /*9e10*/  MOV R0, UR8 ;  /* 0x0000000800007c02 */ /* 0x002fce0008000f00 */
.L_x_193:
[----:B-1----:R1:W2:Y:S02]  /*9e20*/  SYNCS.PHASECHK.TRANS64.TRYWAIT P0, [R0+URZ], R2 ;  /* 0x00000002000075a7 */ /* 0x0022a400080011ff */
[----:B--2---:R-:W-:Y:S05]  /*9e30*/  @!P0 NANOSLEEP.SYNCS 0x989680 ;  /* 0x009896800000895d */ /* 0x004fea0003900000 */
[----:B------:R-:W2:Y:S02]  /*9e40*/  @!P0 SYNCS.PHASECHK.TRANS64 P0, [R0+URZ], R2 ;  /* 0x00000002000085a7 */ /* 0x000ea400080010ff */
[----:B--2---:R-:W-:Y:S05]  /*9e50*/  @!P0 BRA `(.L_x_193) ;  /* 0xfffffffc00f08947 */ /* 0x004fea000383ffff */
[----:B------:R-:W-:Y:S05]  /*9e60*/  BRA `(.L_x_194) ;  /* 0xffffffa400947947 */ /* 0x000fea000383ffff */
.L_x_91:
[----:B------:R-:W-:-:S07]  /*9e70*/  MOV R0, UR8 ;  /* 0x0000000800007c02 */ /* 0x000fce0008000f00 */
.L_x_195:
[----:B-1----:R1:W2:Y:S02]  /*9e80*/  SYNCS.PHASECHK.TRANS64.TRYWAIT P0, [R0+URZ], R3 ;  /* 0x00000003000075a7 */ /* 0x0022a400080011ff */
[----:B--2---:R-:W-:Y:S05]  /*9e90*/  @!P0 NANOSLEEP.SYNCS 0x989680 ;  /* 0x009896800000895d */ /* 0x004fea0003900000 */
[----:B------:R-:W2:Y:S02]  /*9ea0*/  @!P0 SYNCS.PHASECHK.TRANS64 P0, [R0+URZ], R3 ;  /* 0x00000003000085a7 */ /* 0x000ea400080010ff */
[----:B--2---:R-:W-:Y:S05]  /*9eb0*/  @!P0 BRA `(.L_x_195) ;  /* 0xfffffffc00f08947 */ /* 0x004fea000383ffff */
[----:B------:R-:W-:Y:S05]  /*9ec0*/  BRA `(.L_x_196) ;  /* 0xffffffa400a07947 */ /* 0x000fea000383ffff */
.L_x_92:
[----:B------:R-:W-:-:S07]  /*9ed0*/  MOV R0, UR8 ;  /* 0x0000000800007c02 */ /* 0x000fce0008000f00 */
.L_x_197:
[----:B-1----:R1:W2:Y:S02]  /*9ee0*/  SYNCS.PHASECHK.TRANS64.TRYWAIT P0, [R0+URZ], R3 ;  /* 0x00000003000075a7 */ /* 0x0022a400080011ff */
[----:B--2---:R-:W-:Y:S05]  /*9ef0*/  @!P0 NANOSLEEP.SYNCS 0x989680 ;  /* 0x009896800000895d */ /* 0x004fea0003900000 */
[----:B------:R-:W2:Y:S02]  /*9f00*/  @!P0 SYNCS.PHASECHK.TRANS64 P0, [R0+URZ], R3 ;  /* 0x00000003000085a7 */ /* 0x000ea400080010ff */
[----:B--2---:R-:W-:Y:S05]  /*9f10*/  @!P0 BRA `(.L_x_197) ;  /* 0xfffffffc00f08947 */ /* 0x004fea000383ffff */
[----:B------:R-:W-:Y:S05]  /*9f20*/  BRA `(.L_x_198) ;  /* 0xffffffa400ac7947 */ /* 0x000fea000383ffff */
.L_x_95:
[----:B------:R-:W-:-:S07]  /*9f30*/  MOV R0, UR5 ;  /* 0x0000000500007c02 */ /* 0x000fce0008000f00 */
.L_x_199:
[----:B-1----:R1:W2:Y:S02]  /*9f40*/  SYNCS.PHASECHK.TRANS64.TRYWAIT P1, [R0+URZ+0x1d0], R2 ;  /* 0x0001d002000075a7 */ /* 0x0022a400080211ff */
[----:B--2---:R-:W-:Y:S05]  /*9f50*/  @!P1 NANOSLEEP.SYNCS 0x989680 ;  /* 0x009896800000995d */ /* 0x004fea0003900000 */
[----:B------:R-:W2:Y:S02]  /*9f60*/  @!P1 SYNCS.PHASECHK.TRANS64 P1, [R0+URZ+0x1d0], R2 ;  /* 0x0001d002000095a7 */ /* 0x000ea400080210ff */
[----:B--2---:R-:W-:Y:S05]  /*9f70*/  @!P1 BRA `(.L_x_199) ;  /* 0xfffffffc00f09947 */ /* 0x004fea000383ffff */
[----:B------:R-:W-:Y:S05]  /*9f80*/  BRA `(.L_x_200) ;  /* 0xffffffa400f87947 */ /* 0x000fea000383ffff */
.L_x_100:
[----:B--2---:R2:W4:Y:S02]  /*9f90*/  SYNCS.PHASECHK.TRANS64.TRYWAIT P0, [R0+URZ+0x150], R2 ;  /* 0x00015002000075a7 */ /* 0x00452400080011ff */
[----:B----4-:R-:W-:Y:S05]  /*9fa0*/  @!P0 NANOSLEEP.SYNCS 0x989680 ;  /* 0x009896800000895d */ /* 0x010fea0003900000 */
[----:B------:R-:W4:Y:S02]  /*9fb0*/  @!P0 SYNCS.PHASECHK.TRANS64 P0, [R0+URZ+0x150], R2 ;  /* 0x00015002000085a7 */ /* 0x000f2400080010ff */
[----:B----4-:R-:W-:Y:S05]  /*9fc0*/  @!P0 BRA `(.L_x_100) ;  /* 0xfffffffc00f08947 */ /* 0x010fea000383ffff */
[----:B------:R-:W-:Y:S05]  /*9fd0*/  BRA `(.L_x_201) ;  /* 0xffffffa800fc7947 */ /* 0x000fea000383ffff */
.L_x_103:
[----:B------:R-:W-:Y:S07]  /*9fe0*/  MOV R0, UR13 ;  /* 0x0000000d00007c02 */ /* 0x000fee0008000f00 */
.L_x_202:
[----:B--2---:R2:W4:Y:S02]  /*9ff0*/  SYNCS.PHASECHK.TRANS64.TRYWAIT P0, [R0+URZ+0x148], R2 ;  /* 0x00014802000075a7 */ /* 0x00452400080011ff */
[----:B----4-:R-:W-:Y:S05]  /*a000*/  @!P0 NANOSLEEP.SYNCS 0x989680 ;  /* 0x009896800000895d */ /* 0x010fea0003900000 */
[----:B------:R-:W4:Y:S02]  /*a010*/  @!P0 SYNCS.PHASECHK.TRANS64 P0, [R0+URZ+0x148], R2 ;  /* 0x00014802000085a7 */ /* 0x000f2400080010ff */
[----:B----4-:R-:W-:Y:S05]  /*a020*/  @!P0 BRA `(.L_x_202) ;  /* 0xfffffffc00f08947 */ /* 0x010fea000383ffff */
[----:B------:R-:W-:Y:S05]  /*a030*/  BRA `(.L_x_102) ;  /* 0xffffffac00dc7947 */ /* 0x000fea000383ffff */
.L_x_106:
[----:B------:R-:W-:Y:S07]  /*a040*/  MOV R0, UR16 ;  /* 0x0000001000007c02 */ /* 0x000fee0008000f00 */
.L_x_203:
[----:B-1----:R1:W2:Y:S02]  /*a050*/  SYNCS.PHASECHK.TRANS64.TRYWAIT P0, [R0+URZ+0x128], R9 ;  /* 0x00012809000075a7 */ /* 0x0022a400080011ff */
[----:B--2---:R-:W-:Y:S05]  /*a060*/  @!P0 NANOSLEEP.SYNCS 0x989680 ;  /* 0x009896800000895d */ /* 0x004fea0003900000 */
[----:B------:R-:W2:Y:S02]  /*a070*/  @!P0 SYNCS.PHASECHK.TRANS64 P0, [R0+URZ+0x128], R9 ;  /* 0x00012809000085a7 */ /* 0x000ea400080010ff */
[----:B--2---:R-:W-:Y:S05]  /*a080*/  @!P0 BRA `(.L_x_203) ;  /* 0xfffffffc00f08947 */ /* 0x004fea000383ffff */
[----:B------:R-:W-:Y:S05]  /*a090*/  BRA `(.L_x_204) ;  /* 0xffffffb000547947 */ /* 0x000fea000383ffff */
.L_x_107:
[----:B------:R-:W-:Y:S07]  /*a0a0*/  MOV R0, UR14 ;  /* 0x0000000e00007c02 */ /* 0x000fee0008000f00 */
.L_x_205:
[----:B-1----:R1:W2:Y:S02]  /*a0b0*/  SYNCS.PHASECHK.TRANS64.TRYWAIT P0, [R0+URZ+0x128], R22 ;  /* 0x00012816000075a7 */ /* 0x0022a400080011ff */
[----:B--2---:R-:W-:Y:S05]  /*a0c0*/  @!P0 NANOSLEEP.SYNCS 0x989680 ;  /* 0x009896800000895d */ /* 0x004fea0003900000 */
[----:B------:R-:W2:Y:S02]  /*a0d0*/  @!P0 SYNCS.PHASECHK.TRANS64 P0, [R0+URZ+0x128], R22 ;  /* 0x00012816000085a7 */ /* 0x000ea400080010ff */
[----:B--2---:R-:W-:Y:S05]  /*a0e0*/  @!P0 BRA `(.L_x_205) ;  /* 0xfffffffc00f08947 */ /* 0x004fea000383ffff */
[----:B------:R-:W-:Y:S05]  /*a0f0*/  BRA `(.L_x_206) ;  /* 0xffffffb400107947 */ /* 0x000fea000383ffff */
.L_x_109:
[----:B------:R-:W-:-:S07]  /*a100*/  MOV R0, UR4 ;  /* 0x0000000400007c02 */ /* 0x000fce0008000f00 */
.L_x_207:
[----:B-1----:R1:W4:Y:S02]  /*a110*/  SYNCS.PHASECHK.TRANS64.TRYWAIT P0, [R0+URZ], R2 ;  /* 0x00000002000075a7 */ /* 0x00232400080011ff */
[----:B----4-:R-:W-:Y:S05]  /*a120*/  @!P0 NANOSLEEP.SYNCS 0x989680 ;  /* 0x009896800000895d */ /* 0x010fea0003900000 */
[----:B------:R-:W4:Y:S02]  /*a130*/  @!P0 SYNCS.PHASECHK.TRANS64 P0, [R0+URZ], R2 ;  /* 0x00000002000085a7 */ /* 0x000f2400080010ff */
[----:B----4-:R-:W-:Y:S05]  /*a140*/  @!P0 BRA `(.L_x_207) ;  /* 0xfffffffc00f08947 */ /* 0x010fea000383ffff */
[----:B------:R-:W-:Y:S05]  /*a150*/  BRA `(.L_x_208) ;  /* 0xffffffb400b87947 */ /* 0x000fea000383ffff */
.L_x_110:
[----:B------:R-:W-:-:S07]  /*a160*/  MOV R0, UR4 ;  /* 0x0000000400007c02 */ /* 0x000fce0008000f00 */
.L_x_209:
[----:B-1----:R1:W4:Y:S02]  /*a170*/  SYNCS.PHASECHK.TRANS64.TRYWAIT P0, [R0+URZ], R2 ;  /* 0x00000002000075a7 */ /* 0x00232400080011ff */
[----:B----4-:R-:W-:Y:S05]  /*a180*/  @!P0 NANOSLEEP.SYNCS 0x989680 ;  /* 0x009896800000895d */ /* 0x010fea0003900000 */
[----:B------:R-:W4:Y:S02]  /*a190*/  @!P0 SYNCS.PHASECHK.TRANS64 P0, [R0+URZ], R2 ;  /* 0x00000002000085a7 */ /* 0x000f2400080010ff */
[----:B----4-:R-:W-:Y:S05]  /*a1a0*/  @!P0 BRA `(.L_x_209) ;  /* 0xfffffffc00f08947 */ /* 0x010fea000383ffff */
[----:B------:R-:W-:Y:S05]  /*a1b0*/  BRA `(.L_x_210) ;  /* 0xffffffb400c47947 */ /* 0x000fea000383ffff */
.L_x_112:
[----:B-1----:R1:W2:Y:S02]  /*a1c0*/  SYNCS.PHASECHK.TRANS64.TRYWAIT P0, [R0+URZ+0x150], R2 ;  /* 0x00015002000075a7 */ /* 0x0022a400080011ff */
[----:B--2---:R-:W-:Y:S05]  /*a1d0*/  @!P0 NANOSLEEP.SYNCS 0x989680 ;  /* 0x009896800000895d */ /* 0x004fea0003900000 */
[----:B------:R-:W2:Y:S02]  /*a1e0*/  @!P0 SYNCS.PHASECHK.TRANS64 P0, [R0+URZ+0x150], R2 ;  /* 0x00015002000085a7 */ /* 0x000ea400080010ff */
[----:B--2---:R-:W-:Y:S05]  /*a1f0*/  @!P0 BRA `(.L_x_112) ;  /* 0xfffffffc00f08947 */ /* 0x004fea000383ffff */
[----:B------:R-:W-:Y:S05]  /*a200*/  BRA `(.L_x_211) ;  /* 0xffffffb8008c7947 */ /* 0x000fea000383ffff */
.L_x_126:
[----:B-1----:R1:W2:Y:S02]  /*a210*/  SYNCS.PHASECHK.TRANS64.TRYWAIT P0, [R68+URZ+0x110], R0 ;  /* 0x00011000440075a7 */ /* 0x0022a400080011ff */
[----:B--2---:R-:W-:Y:S05]  /*a220*/  @!P0 NANOSLEEP.SYNCS 0x989680 ;  /* 0x009896800000895d */ /* 0x004fea0003900000 */
[----:B------:R-:W2:Y:S02]  /*a230*/  @!P0 SYNCS.PHASECHK.TRANS64 P0, [R68+URZ+0x110], R0 ;  /* 0x00011000440085a7 */ /* 0x000ea400080010ff */
[----:B--2---:R-:W-:Y:S05]  /*a240*/  @!P0 BRA `(.L_x_126) ;  /* 0xfffffffc00f08947 */ /* 0x004fea000383ffff */
[----:B------:R-:W-:Y:S05]  /*a250*/  BRA `(.L_x_125) ;  /* 0xffffffc8001c7947 */ /* 0x000fea000383ffff */
.L_x_129:
[----:B--2---:R2:W1:Y:S02]  /*a260*/  SYNCS.PHASECHK.TRANS64.TRYWAIT P0, [R61+URZ+0x170], R0 ;  /* 0x000170003d0075a7 */ /* 0x00446400080011ff */
[----:B-1----:R-:W-:Y:S05]  /*a270*/  @!P0 NANOSLEEP.SYNCS 0x989680 ;  /* 0x009896800000895d */ /* 0x002fea0003900000 */
[----:B------:R-:W1:Y:S02]  /*a280*/  @!P0 SYNCS.PHASECHK.TRANS64 P0, [R61+URZ+0x170], R0 ;  /* 0x000170003d0085a7 */ /* 0x000e6400080010ff */
[----:B-1----:R-:W-:Y:S05]  /*a290*/  @!P0 BRA `(.L_x_129) ;  /* 0xfffffffc00f08947 */ /* 0x002fea000383ffff */
[----:B------:R-:W-:Y:S05]  /*a2a0*/  BRA `(.L_x_128) ;  /* 0xffffffc800647947 */ /* 0x000fea000383ffff */
        .weak           $__internal_0_$__cuda_sm10x_tcgen05_guardrail_trap_col_being_dealloced_not_returned_by_alloc
        .type           $__internal_0_$__cuda_sm10x_tcgen05_guardrail_trap_col_being_dealloced_not_returned_by_alloc,@function
        .size           $__internal_0_$__cuda_sm10x_tcgen05_guardrail_trap_col_being_dealloced_not_returned_by_alloc,($__internal_1_$__cuda_sm10x_tcgen05_guardrail_trap_phase_invalid_during_alloc - $__internal_0_$__cuda_sm10x_tcgen05_guardrail_trap_col_being_dealloced_not_returned_by_alloc)
$__internal_0_$__cuda_sm10x_tcgen05_guardrail_trap_col_being_dealloced_not_returned_by_alloc:
[----:B------:R-:W-:Y:S05]  /*a2b0*/  BPT.TRAP 0x1 ;  /* 0x000000040000795c */ /* 0x000fea0000300000 */
[----:B------:R-:W-:-:S04]  /*a2c0*/  HFMA2 R3, -RZ, RZ, 0, 0 ;  /* 0x00000000ff037431 */ /* 0x000fc800000001ff */
[----:B------:R-:W-:Y:S05]  /*a2d0*/  RET.REL.NODEC R2 `(_ZN7cutlass13device_kernelINS_4gemm6kernel13GemmUniversalIN4cute5tupleIJiiiiEEENS1_10collective13CollectiveMmaINS1_35MainloopSm100TmaUmmaWarpSpecializedILi17ELi2ELi4ENS5_IJNS4_1CILi2EEENSA_ILi1EEESC_EEEEENS5_IJNSA_ILi128EEENSA_ILi64EEESG_EEENS_10bfloat16_tENS5_IJlSC_lEEESI_SJ_NS4_8TiledMMAINS4_8MMA_AtomIJNS4_26SM100_MMA_F16BF16_2x1SM_SSISI_SI_fLi128ELi64ELNS4_4UMMA5MajorE0ELSO_0ELNSN_7ScaleInE0ELSP_0EEEEEENS4_6LayoutINS5_IJSC_SC_SC_EEENS5_IJNSA_ILi0EEESU_SU_EEEEENS5_IJNS4_10UnderscoreESX_SX_EEEEENS4_18SM100_TMA_2SM_LOADENS4_14ComposedLayoutINS4_7SwizzleILi3ELi4ELi3EEENS4_18smem_ptr_flag_bitsILi16EEENSS_INS5_IJNSA_ILi8EEESG_EEENS5_IJSG_SC_EEEEEEEvNS4_8identityES10_S1A_vS1B_EENS_8epilogue10collective18CollectiveEpilogueINS1D_23Sm100TmaWarpSpecializedILi3ELi2ELi16ELb1ELb0EEEJNS5_IJSG_SG_SG_EEENS5_IJNSS_ISG_SC_EENSS_INS5_IJNSA_ILi16EEESB_EEENS5_IJSC_NSA_ILi32EEEEEEEEEEESI_SJ_SI_SJ_NS1D_6fusion15FusionCallbacksIS1H_NS1Q_13LinCombEltActINS1D_6thread4GELUESI_fSI_fLNS_15FloatRoundStyleE2EEES1I_S1P_JEEENS4_5SM1004TMEM4LOAD26SM100_TMEM_LOAD_32dp32b16xENS4_13SM90_TMA_LOADENS11_INS12_ILi1ELi4ELi3EEES15_NSS_INS5_IJS16_S1K_EEENS5_IJS1K_SC_EEEEEEENS4_39AutoVectorizingCopyWithAssumedAlignmentILi128EEENS4_14SM90_TMA_STOREES27_S29_S29_EEEvvEEEEvNT_6ParamsE) ;  /* 0xffffff5c02487950 */ /* 0x000fea0003c3ffff */
        .weak           $__internal_1_$__cuda_sm10x_tcgen05_guardrail_trap_phase_invalid_during_alloc
        .type           $__internal_1_$__cuda_sm10x_tcgen05_guardrail_trap_phase_invalid_during_alloc,@function
        .size           $__internal_1_$__cuda_sm10x_tcgen05_guardrail_trap_phase_invalid_during_alloc,($__internal_2_$__cuda_sm10x_tcgen05_guardrail_trap_unallocated_columns_being_dealloced - $__internal_1_$__cuda_sm10x_tcgen05_guardrail_trap_phase_invalid_during_alloc)
$__internal_1_$__cuda_sm10x_tcgen05_guardrail_trap_phase_invalid_during_alloc:
[----:B------:R-:W-:Y:S05]  /*a2e0*/  BPT.TRAP 0x1 ;  /* 0x000000040000795c */ /* 0x000fea0000300000 */
[----:B------:R-:W-:-:S04]  /*a2f0*/  MOV R3, 0x0 ;  /* 0x0000000000037802 */ /* 0x000fc80000000f00 */
[----:B------:R-:W-:Y:S05]  /*a300*/  RET.REL.NODEC R2 `(_ZN7cutlass13device_kernelINS_4gemm6kernel13GemmUniversalIN4cute5tupleIJiiiiEEENS1_10collective13CollectiveMmaINS1_35MainloopSm100TmaUmmaWarpSpecializedILi17ELi2ELi4ENS5_IJNS4_1CILi2EEENSA_ILi1EEESC_EEEEENS5_IJNSA_ILi128EEENSA_ILi64EEESG_EEENS_10bfloat16_tENS5_IJlSC_lEEESI_SJ_NS4_8TiledMMAINS4_8MMA_AtomIJNS4_26SM100_MMA_F16BF16_2x1SM_SSISI_SI_fLi128ELi64ELNS4_4UMMA5MajorE0ELSO_0ELNSN_7ScaleInE0ELSP_0EEEEEENS4_6LayoutINS5_IJSC_SC_SC_EEENS5_IJNSA_ILi0EEESU_SU_EEEEENS5_IJNS4_10UnderscoreESX_SX_EEEEENS4_18SM100_TMA_2SM_LOADENS4_14ComposedLayoutINS4_7SwizzleILi3ELi4ELi3EEENS4_18smem_ptr_flag_bitsILi16EEENSS_INS5_IJNSA_ILi8EEESG_EEENS5_IJSG_SC_EEEEEEEvNS4_8identityES10_S1A_vS1B_EENS_8epilogue10collective18CollectiveEpilogueINS1D_23Sm100TmaWarpSpecializedILi3ELi2ELi16ELb1ELb0EEEJNS5_IJSG_SG_SG_EEENS5_IJNSS_ISG_SC_EENSS_INS5_IJNSA_ILi16EEESB_EEENS5_IJSC_NSA_ILi32EEEEEEEEEEESI_SJ_SI_SJ_NS1D_6fusion15FusionCallbacksIS1H_NS1Q_13LinCombEltActINS1D_6thread4GELUESI_fSI_fLNS_15FloatRoundStyleE2EEES1I_S1P_JEEENS4_5SM1004TMEM4LOAD26SM100_TMEM_LOAD_32dp32b16xENS4_13SM90_TMA_LOADENS11_INS12_ILi1ELi4ELi3EEES15_NSS_INS5_IJS16_S1K_EEENS5_IJS1K_SC_EEEEEEENS4_39AutoVectorizingCopyWithAssumedAlignmentILi128EEENS4_14SM90_TMA_STOREES27_S29_S29_EEEvvEEEEvNT_6ParamsE) ;  /* 0xffffff5c023c7950 */ /* 0x000fea0003c3ffff */
        .weak           $__internal_2_$__cuda_sm10x_tcgen05_guardrail_trap_unallocated_columns_being_dealloced
        .type           $__internal_2_$__cuda_sm10x_tcgen05_guardrail_trap_unallocated_columns_being_dealloced,@function
        .size           $__internal_2_$__cuda_sm10x_tcgen05_guardrail_trap_unallocated_columns_being_dealloced,(.L_x_213 - $__internal_2_$__cuda_sm10x_tcgen05_guardrail_trap_unallocated_columns_being_dealloced)
$__internal_2_$__cuda_sm10x_tcgen05_guardrail_trap_unallocated_columns_being_dealloced:
[----:B------:R-:W-:Y:S05]  /*a310*/  BPT.TRAP 0x1 ;  /* 0x000000040000795c */ /* 0x000fea0000300000 */
[----:B------:R-:W-:-:S04]  /*a320*/  HFMA2 R3, -RZ, RZ, 0, 0 ;  /* 0x00000000ff037431 */ /* 0x000fc800000001ff */
[----:B------:R-:W-:Y:S05]  /*a330*/  RET.REL.NODEC R2 `(_ZN7cutlass13device_kernelINS_4gemm6kernel13GemmUniversalIN4cute5tupleIJiiiiEEENS1_10collective13CollectiveMmaINS1_35MainloopSm100TmaUmmaWarpSpecializedILi17ELi2ELi4ENS5_IJNS4_1CILi2EEENSA_ILi1EEESC_EEEEENS5_IJNSA_ILi128EEENSA_ILi64EEESG_EEENS_10bfloat16_tENS5_IJlSC_lEEESI_SJ_NS4_8TiledMMAINS4_8MMA_AtomIJNS4_26SM100_MMA_F16BF16_2x1SM_SSISI_SI_fLi128ELi64ELNS4_4UMMA5MajorE0ELSO_0ELNSN_7ScaleInE0ELSP_0EEEEEENS4_6LayoutINS5_IJSC_SC_SC_EEENS5_IJNSA_ILi0EEESU_SU_EEEEENS5_IJNS4_10UnderscoreESX_SX_EEEEENS4_18SM100_TMA_2SM_LOADENS4_14ComposedLayoutINS4_7SwizzleILi3ELi4ELi3EEENS4_18smem_ptr_flag_bitsILi16EEENSS_INS5_IJNSA_ILi8EEESG_EEENS5_IJSG_SC_EEEEEEEvNS4_8identityES10_S1A_vS1B_EENS_8epilogue10collective18CollectiveEpilogueINS1D_23Sm100TmaWarpSpecializedILi3ELi2ELi16ELb1ELb0EEEJNS5_IJSG_SG_SG_EEENS5_IJNSS_ISG_SC_EENSS_INS5_IJNSA_ILi16EEESB_EEENS5_IJSC_NSA_ILi32EEEEEEEEEEESI_SJ_SI_SJ_NS1D_6fusion15FusionCallbacksIS1H_NS1Q_13LinCombEltActINS1D_6thread4GELUESI_fSI_fLNS_15FloatRoundStyleE2EEES1I_S1P_JEEENS4_5SM1004TMEM4LOAD26SM100_TMEM_LOAD_32dp32b16xENS4_13SM90_TMA_LOADENS11_INS12_ILi1ELi4ELi3EEES15_NSS_INS5_IJS16_S1K_EEENS5_IJS1K_SC_EEEEEEENS4_39AutoVectorizingCopyWithAssumedAlignmentILi128EEENS4_14SM90_TMA_STOREES27_S29_S29_EEEvvEEEEvNT_6ParamsE) ;  /* 0xffffff5c02307950 */ /* 0x000fea0003c3ffff */
.L_x_212:
[----:B------:R-:W-:-:S00]  /*a340*/  BRA `(.L_x_212) ;  /* 0xfffffffc00fc7947 */ /* 0x000fc0000383ffff */
[----:B------:R-:W-:-:S00]  /*a350*/  NOP ;  /* 0x0000000000007918 */ /* 0x000fc00000000000 */
        /* <DEDUP_REMOVED lines=10> */
.L_x_213:


//--------------------- .nv.global.init           --------------------------
	.section	.nv.global.init,"aw",@progbits
.nv.global.init:
	.type		$str$27,@object
	.size		$str$27,($str$28 - $str$27)
$str$27:
        /*0000*/ 	.byte	0x28, 0x61, 0x64, 0x64, 0x72, 0x65, 0x73, 0x73, 0x20, 0x26, 0x20, 0x6d, 0x61, 0x73, 0x6b, 0x29
        /*0010*/ 	.byte	0x20, 0x3d, 0x3d, 0x20, 0x30, 0x00
	.type		$str$28,@object
	.size		$str$28,($str$26 - $str$28)
$str$28:
        /*0016*/ 	.byte	0x2f, 0x74, 0x6d, 0x70, 0x2f, 0x63, 0x75, 0x74, 0x6c, 0x61, 0x73, 0x73, 0x5f, 0x73, 0x77, 0x65
        /*0026*/ 	.byte	0x65, 0x70, 0x5f, 0x73, 0x72, 0x63, 0x2f, 0x69, 0x6e, 0x63, 0x6c, 0x75, 0x64, 0x65, 0x2f, 0x63
        /*0036*/ 	.byte	0x75, 0x74, 0x65, 0x2f, 0x70, 0x6f, 0x69, 0x6e, 0x74, 0x65, 0x72, 0x5f, 0x66, 0x6c, 0x61, 0x67
        /*0046*/ 	.byte	0x67, 0x65, 0x64, 0x2e, 0x68, 0x70, 0x70, 0x00
	.type		$str$26,@object
	.size		$str$26,($str$25 - $str$26)
$str$26:
        /*004e*/ 	.byte	0x2f, 0x74, 0x6d, 0x70, 0x2f, 0x63, 0x75, 0x74, 0x6c, 0x61, 0x73, 0x73, 0x5f, 0x73, 0x77, 0x65
        /*005e*/ 	.byte	0x65, 0x70, 0x5f, 0x73, 0x72, 0x63, 0x2f, 0x69, 0x6e, 0x63, 0x6c, 0x75, 0x64, 0x65, 0x2f, 0x63
        /*006e*/ 	.byte	0x75, 0x74, 0x65, 0x2f, 0x61, 0x74, 0x6f, 0x6d, 0x2f, 0x63, 0x6f, 0x70, 0x79, 0x5f, 0x74, 0x72
        /*007e*/ 	.byte	0x61, 0x69, 0x74, 0x73, 0x5f, 0x73, 0x6d, 0x31, 0x30, 0x30, 0x2e, 0x68, 0x70, 0x70, 0x00
	.type		$str$25,@object
	.size		$str$25,(__unnamed_1 - $str$25)
$str$25:
        /*008d*/ 	.byte	0x28, 0x28, 0x75, 0x69, 0x6e, 0x74, 0x33, 0x32, 0x5f, 0x74, 0x28, 0x74, 0x68, 0x72, 0x65, 0x61
        /*009d*/ 	.byte	0x64, 0x49, 0x64, 0x78, 0x2e, 0x78, 0x29, 0x20, 0x2f, 0x20, 0x33, 0x32, 0x29, 0x20, 0x25, 0x20
        /*00ad*/ 	.byte	0x34, 0x29, 0x20, 0x3d, 0x3d, 0x20, 0x28, 0x28, 0x28, 0x74, 0x6d, 0x65, 0x6d, 0x5f, 0x61, 0x64
        /*00bd*/ 	.byte	0x64, 0x72, 0x20, 0x3e, 0x3e, 0x20, 0x31, 0x36, 0x29, 0x20, 0x2f, 0x20, 0x33, 0x32, 0x29, 0x20
        /*00cd*/ 	.byte	0x25, 0x20, 0x34, 0x29, 0x00
	.type		__unnamed_1,@object
	.size		__unnamed_1,(__unnamed_2 - __unnamed_1)
__unnamed_1:
        /*00d2*/ 	.byte	0x61, 0x75, 0x74, 0x6f, 0x20, 0x63, 0x75, 0x74, 0x65, 0x3a, 0x3a, 0x61, 0x73, 0x5f, 0x70, 0x6f
        /* <DEDUP_REMOVED lines=24> */
        /*0262*/ 	.byte	0x43, 0x3c, 0x32, 0x30, 0x34, 0x38, 0x3e, 0x3e, 0x3e, 0x3e, 0x5d, 0x00
	.type		__unnamed_2,@object
	.size		__unnamed_2,(.L_2 - __unnamed_2)
__unnamed_2:
        /* <DEDUP_REMOVED lines=40> */
        /*04ee*/ 	.byte	0x3a, 0x3a, 0x43, 0x3c, 0x30, 0x3e, 0x3e, 0x3e, 0x3e, 0x5d, 0x00
.L_2:


//--------------------- .nv.shared._ZN7cutlass13device_kernelINS_4gemm6kernel13GemmUniversalIN4cute5tupleIJiiiiEEENS1_10collective13CollectiveMmaINS1_35MainloopSm100TmaUmmaWarpSpecializedILi17ELi2ELi4ENS5_IJNS4_1CILi2EEENSA_ILi1EEESC_EEEEENS5_IJNSA_ILi128EEENSA_ILi64EEESG_EEENS_10bfloat16_tENS5_IJlSC_lEEESI_SJ_NS4_8TiledMMAINS4_8MMA_AtomIJNS4_26SM100_MMA_F16BF16_2x1SM_SSISI_SI_fLi128ELi64ELNS4_4UMMA5MajorE0ELSO_0ELNSN_7ScaleInE0ELSP_0EEEEEENS4_6LayoutINS5_IJSC_SC_SC_EEENS5_IJNSA_ILi0EEESU_SU_EEEEENS5_IJNS4_10UnderscoreESX_SX_EEEEENS4_18SM100_TMA_2SM_LOADENS4_14ComposedLayoutINS4_7SwizzleILi3ELi4ELi3EEENS4_18smem_ptr_flag_bitsILi16EEENSS_INS5_IJNSA_ILi8EEESG_EEENS5_IJSG_SC_EEEEEEEvNS4_8identityES10_S1A_vS1B_EENS_8epilogue10collective18CollectiveEpilogueINS1D_23Sm100TmaWarpSpecializedILi3ELi2ELi16ELb1ELb0EEEJNS5_IJSG_SG_SG_EEENS5_IJNSS_ISG_SC_EENSS_INS5_IJNSA_ILi16EEESB_EEENS5_IJSC_NSA_ILi32EEEEEEEEEEESI_SJ_SI_SJ_NS1D_6fusion15FusionCallbacksIS1H_NS1Q_13LinCombEltActINS1D_6thread4GELUESI_fSI_fLNS_15FloatRoundStyleE2EEES1I_S1P_JEEENS4_5SM1004TMEM4LOAD26SM100_TMEM_LOAD_32dp32b16xENS4_13SM90_TMA_LOADENS11_INS12_ILi1ELi4ELi3EEES15_NSS_INS5_IJS16_S1K_EEENS5_IJS1K_SC_EEEEEEENS4_39AutoVectorizingCopyWithAssumedAlignmentILi128EEENS4_14SM90_TMA_STOREES27_S29_S29_EEEvvEEEEvNT_6ParamsE --------------------------
	.section	.nv.shared._ZN7cutlass13device_kernelINS_4gemm6kernel13GemmUniversalIN4cute5tupleIJiiiiEEENS1_10collective13CollectiveMmaINS1_35MainloopSm100TmaUmmaWarpSpecializedILi17ELi2ELi4ENS5_IJNS4_1CILi2EEENSA_ILi1EEESC_EEEEENS5_IJNSA_ILi128EEENSA_ILi64EEESG_EEENS_10bfloat16_tENS5_IJlSC_lEEESI_SJ_NS4_8TiledMMAINS4_8MMA_AtomIJNS4_26SM100_MMA_F16BF16_2x1SM_SSISI_SI_fLi128ELi64ELNS4_4UMMA5MajorE0ELSO_0ELNSN_7ScaleInE0ELSP_0EEEEEENS4_6LayoutINS5_IJSC_SC_SC_EEENS5_IJNSA_ILi0EEESU_SU_EEEEENS5_IJNS4_10UnderscoreESX_SX_EEEEENS4_18SM100_TMA_2SM_LOADENS4_14ComposedLayoutINS4_7SwizzleILi3ELi4ELi3EEENS4_18smem_ptr_flag_bitsILi16EEENSS_INS5_IJNSA_ILi8EEESG_EEENS5_IJSG_SC_EEEEEEEvNS4_8identityES10_S1A_vS1B_EENS_8epilogue10collective18CollectiveEpilogueINS1D_23Sm100TmaWarpSpecializedILi3ELi2ELi16ELb1ELb0EEEJNS5_IJSG_SG_SG_EEENS5_IJNSS_ISG_SC_EENSS_INS5_IJNSA_ILi16EEESB_EEENS5_IJSC_NSA_ILi32EEEEEEEEEEESI_SJ_SI_SJ_NS1D_6fusion15FusionCallbacksIS1H_NS1Q_13LinCombEltActINS1D_6thread4GELUESI_fSI_fLNS_15FloatRoundStyleE2EEES1I_S1P_JEEENS4_5SM1004TMEM4LOAD26SM100_TMEM_LOAD_32dp32b16xENS4_13SM90_TMA_LOADENS11_INS12_ILi1ELi4ELi3EEES15_NSS_INS5_IJS16_S1K_EEENS5_IJS1K_SC_EEEEEEENS4_39AutoVectorizingCopyWithAssumedAlignmentILi128EEENS4_14SM90_TMA_STOREES27_S29_S29_EEEvvEEEEvNT_6ParamsE,"aw",@nobits
	.sectionflags	@""
	.align	16
	.zero		1024


//--------------------- .nv.shared.reserved.0     --------------------------
	.section	.nv.shared.reserved.0,"aw",@nobits
	.weak		__nv_reservedSMEM_offset_0_alias
	.size		__nv_reservedSMEM_offset_0_alias, 0, 64
	.other		__nv_reservedSMEM_offset_0_alias,@"STO_CUDA_RESERVED_SHARED STV_DEFAULT"
__nv_reservedSMEM_offset_0_alias:
	.zero		0
.nv.shared.reserved.0:
	.zero		64
	.weak		__nv_reservedSMEM_tcgen05_partition
	.type		__nv_reservedSMEM_tcgen05_partition,@object
	.size		__nv_reservedSMEM_tcgen05_partition,(.L_0 - __nv_reservedSMEM_tcgen05_partition)
__nv_reservedSMEM_tcgen05_partition:
	.zero		32
.L_0:


//--------------------- .nv.global                --------------------------
	.section	.nv.global,"aw",@nobits
.nv.global:
	.type		_ZN39_INTERNAL_4dbac77b_4_k_cu_ed13ea0c_29184cute1_E,@object
	.size		_ZN39_INTERNAL_4dbac77b_4_k_cu_ed13ea0c_29184cute1_E,(_ZN39_INTERNAL_4dbac77b_4_k_cu_ed13ea0c_29184cuda3std3__45__cpo6cbeginE - _ZN39_INTERNAL_4dbac77b_4_k_cu_ed13ea0c_29184cute1_E)
_ZN39_INTERNAL_4dbac77b_4_k_cu_ed13ea0c_29184cute1_E:
	.zero		1
	.type		_ZN39_INTERNAL_4dbac77b_4_k_cu_ed13ea0c_29184cuda3std3__45__cpo6cbeginE,@object
	.size		_ZN39_INTERNAL_4dbac77b_4_k_cu_ed13ea0c_29184cuda3std3__45__cpo6cbeginE,(_ZN39_INTERNAL_4dbac77b_4_k_cu_ed13ea0c_29184cuda3std3__48in_placeE - _ZN39_INTERNAL_4dbac77b_4_k_cu_ed13ea0c_29184cuda3std3__45__cpo6cbeginE)
_ZN39_INTERNAL_4dbac77b_4_k_cu_ed13ea0c_29184cuda3std3__45__cpo6cbeginE:
	.zero		1
	.type		_ZN39_INTERNAL_4dbac77b_4_k_cu_ed13ea0c_29184cuda3std3__48in_placeE,@object
	.size		_ZN39_INTERNAL_4dbac77b_4_k_cu_ed13ea0c_29184cuda3std3__48in_placeE,(_ZN39_INTERNAL_4dbac77b_4_k_cu_ed13ea0c_29184cuda3std6ranges3__45__cpo9iter_moveE - _ZN39_INTERNAL_4dbac77b_4_k_cu_ed13ea0c_29184cuda3std3__48in_placeE)
_ZN39_INTERNAL_4dbac77b_4_k_cu_ed13ea0c_29184cuda3std3__48in_placeE:
	.zero		1
	.type		_ZN39_INTERNAL_4dbac77b_4_k_cu_ed13ea0c_29184cuda3std6ranges3__45__cpo9iter_moveE,@object
	.size		_ZN39_INTERNAL_4dbac77b_4_k_cu_ed13ea0c_29184cuda3std6ranges3__45__cpo9iter_moveE,(_ZN39_INTERNAL_4dbac77b_4_k_cu_ed13ea0c_29184cuda3std3__45__cpo5beginE - _ZN39_INTERNAL_4dbac77b_4_k_cu_ed13ea0c_29184cuda3std6ranges3__45__cpo9iter_moveE)
_ZN39_INTERNAL_4dbac77b_4_k_cu_ed13ea0c_29184cuda3std6ranges3__45__cpo9iter_moveE:
	.zero		1
	.type		_ZN39_INTERNAL_4dbac77b_4_k_cu_ed13ea0c_29184cuda3std3__45__cpo5beginE,@object
	.size		_ZN39_INTERNAL_4dbac77b_4_k_cu_ed13ea0c_29184cuda3std3__45__cpo5beginE,(_ZN39_INTERNAL_4dbac77b_4_k_cu_ed13ea0c_29184cuda3std3__441_GLOBAL__N__4dbac77b_4_k_cu_ed13ea0c_29186ignoreE - _ZN39_INTERNAL_4dbac77b_4_k_cu_ed13ea0c_29184cuda3std3__45__cpo5beginE)
_ZN39_INTERNAL_4dbac77b_4_k_cu_ed13ea0c_29184cuda3std3__45__cpo5beginE:
	.zero		1
	.type		_ZN39_INTERNAL_4dbac77b_4_k_cu_ed13ea0c_29184cuda3std3__441_GLOBAL__N__4dbac77b_4_k_cu_ed13ea0c_29186ignoreE,@object
	.size		_ZN39_INTERNAL_4dbac77b_4_k_cu_ed13ea0c_29184cuda3std3__441_GLOBAL__N__4dbac77b_4_k_cu_ed13ea0c_29186ignoreE,(_ZN39_INTERNAL_4dbac77b_4_k_cu_ed13ea0c_29184cute7productE - _ZN39_INTERNAL_4dbac77b_4_k_cu_ed13ea0c_29184cuda3std3__441_GLOBAL__N__4dbac77b_4_k_cu_ed13ea0c_29186ignoreE)
_ZN39_INTERNAL_4dbac77b_4_k_cu_ed13ea0c_29184cuda3std3__441_GLOBAL__N__4dbac77b_4_k_cu_ed13ea0c_29186ignoreE:
	.zero		1
	.type		_ZN39_INTERNAL_4dbac77b_4_k_cu_ed13ea0c_29184cute7productE,@object
	.size		_ZN39_INTERNAL_4dbac77b_4_k_cu_ed13ea0c_29184cute7productE,(_ZN39_INTERNAL_4dbac77b_4_k_cu_ed13ea0c_29184cuda3std3__45__cpo3endE - _ZN39_INTERNAL_4dbac77b_4_k_cu_ed13ea0c_29184cute7productE)
_ZN39_INTERNAL_4dbac77b_4_k_cu_ed13ea0c_29184cute7productE:
	.zero		1
	.type		_ZN39_INTERNAL_4dbac77b_4_k_cu_ed13ea0c_29184cuda3std3__45__cpo3endE,@object
	.size		_ZN39_INTERNAL_4dbac77b_4_k_cu_ed13ea0c_29184cuda3std3__45__cpo3endE,(_ZN39_INTERNAL_4dbac77b_4_k_cu_ed13ea0c_29184cuda3std3__419piecewise_constructE - _ZN39_INTERNAL_4dbac77b_4_k_cu_ed13ea0c_29184cuda3std3__45__cpo3endE)
_ZN39_INTERNAL_4dbac77b_4_k_cu_ed13ea0c_29184cuda3std3__45__cpo3endE:
	.zero		1
	.type		_ZN39_INTERNAL_4dbac77b_4_k_cu_ed13ea0c_29184cuda3std3__419piecewise_constructE,@object
	.size		_ZN39_INTERNAL_4dbac77b_4_k_cu_ed13ea0c_29184cuda3std3__419piecewise_constructE,(_ZN39_INTERNAL_4dbac77b_4_k_cu_ed13ea0c_29184cuda3std3__45__cpo4cendE - _ZN39_INTERNAL_4dbac77b_4_k_cu_ed13ea0c_29184cuda3std3__419piecewise_constructE)
_ZN39_INTERNAL_4dbac77b_4_k_cu_ed13ea0c_29184cuda3std3__419piecewise_constructE:
	.zero		1
	.type		_ZN39_INTERNAL_4dbac77b_4_k_cu_ed13ea0c_29184cuda3std3__45__cpo4cendE,@object
	.size		_ZN39_INTERNAL_4dbac77b_4_k_cu_ed13ea0c_29184cuda3std3__45__cpo4cendE,(_ZN39_INTERNAL_4dbac77b_4_k_cu_ed13ea0c_29184cuda3std6ranges3__45__cpo4swapE - _ZN39_INTERNAL_4dbac77b_4_k_cu_ed13ea0c_29184cuda3std3__45__cpo4cendE)
_ZN39_INTERNAL_4dbac77b_4_k_cu_ed13ea0c_29184cuda3std3__45__cpo4cendE:
	.zero		1
	.type		_ZN39_INTERNAL_4dbac77b_4_k_cu_ed13ea0c_29184cuda3std6ranges3__45__cpo4swapE,@object
	.size		_ZN39_INTERNAL_4dbac77b_4_k_cu_ed13ea0c_29184cuda3std6ranges3__45__cpo4swapE,(.L_10 - _ZN39_INTERNAL_4dbac77b_4_k_cu_ed13ea0c_29184cuda3std6ranges3__45__cpo4swapE)
_ZN39_INTERNAL_4dbac77b_4_k_cu_ed13ea0c_29184cuda3std6ranges3__45__cpo4swapE:
	.zero		1
.L_10:


//--------------------- .nv.constant0._ZN7cutlass13device_kernelINS_4gemm6kernel13GemmUniversalIN4cute5tupleIJiiiiEEENS1_10collective13CollectiveMmaINS1_35MainloopSm100TmaUmmaWarpSpecializedILi17ELi2ELi4ENS5_IJNS4_1CILi2EEENSA_ILi1EEESC_EEEEENS5_IJNSA_ILi128EEENSA_ILi64EEESG_EEENS_10bfloat16_tENS5_IJlSC_lEEESI_SJ_NS4_8TiledMMAINS4_8MMA_AtomIJNS4_26SM100_MMA_F16BF16_2x1SM_SSISI_SI_fLi128ELi64ELNS4_4UMMA5MajorE0ELSO_0ELNSN_7ScaleInE0ELSP_0EEEEEENS4_6LayoutINS5_IJSC_SC_SC_EEENS5_IJNSA_ILi0EEESU_SU_EEEEENS5_IJNS4_10UnderscoreESX_SX_EEEEENS4_18SM100_TMA_2SM_LOADENS4_14ComposedLayoutINS4_7SwizzleILi3ELi4ELi3EEENS4_18smem_ptr_flag_bitsILi16EEENSS_INS5_IJNSA_ILi8EEESG_EEENS5_IJSG_SC_EEEEEEEvNS4_8identityES10_S1A_vS1B_EENS_8epilogue10collective18CollectiveEpilogueINS1D_23Sm100TmaWarpSpecializedILi3ELi2ELi16ELb1ELb0EEEJNS5_IJSG_SG_SG_EEENS5_IJNSS_ISG_SC_EENSS_INS5_IJNSA_ILi16EEESB_EEENS5_IJSC_NSA_ILi32EEEEEEEEEEESI_SJ_SI_SJ_NS1D_6fusion15FusionCallbacksIS1H_NS1Q_13LinCombEltActINS1D_6thread4GELUESI_fSI_fLNS_15FloatRoundStyleE2EEES1I_S1P_JEEENS4_5SM1004TMEM4LOAD26SM100_TMEM_LOAD_32dp32b16xENS4_13SM90_TMA_LOADENS11_INS12_ILi1ELi4ELi3EEES15_NSS_INS5_IJS16_S1K_EEENS5_IJS1K_SC_EEEEEEENS4_39AutoVectorizingCopyWithAssumedAlignmentILi128EEENS4_14SM90_TMA_STOREES27_S29_S29_EEEvvEEEEvNT_6ParamsE --------------------------
	.section	.nv.constant0._ZN7cutlass13device_kernelINS_4gemm6kernel13GemmUniversalIN4cute5tupleIJiiiiEEENS1_10collective13CollectiveMmaINS1_35MainloopSm100TmaUmmaWarpSpecializedILi17ELi2ELi4ENS5_IJNS4_1CILi2EEENSA_ILi1EEESC_EEEEENS5_IJNSA_ILi128EEENSA_ILi64EEESG_EEENS_10bfloat16_tENS5_IJlSC_lEEESI_SJ_NS4_8TiledMMAINS4_8MMA_AtomIJNS4_26SM100_MMA_F16BF16_2x1SM_SSISI_SI_fLi128ELi64ELNS4_4UMMA5MajorE0ELSO_0ELNSN_7ScaleInE0ELSP_0EEEEEENS4_6LayoutINS5_IJSC_SC_SC_EEENS5_IJNSA_ILi0EEESU_SU_EEEEENS5_IJNS4_10UnderscoreESX_SX_EEEEENS4_18SM100_TMA_2SM_LOADENS4_14ComposedLayoutINS4_7SwizzleILi3ELi4ELi3EEENS4_18smem_ptr_flag_bitsILi16EEENSS_INS5_IJNSA_ILi8EEESG_EEENS5_IJSG_SC_EEEEEEEvNS4_8identityES10_S1A_vS1B_EENS_8epilogue10collective18CollectiveEpilogueINS1D_23Sm100TmaWarpSpecializedILi3ELi2ELi16ELb1ELb0EEEJNS5_IJSG_SG_SG_EEENS5_IJNSS_ISG_SC_EENSS_INS5_IJNSA_ILi16EEESB_EEENS5_IJSC_NSA_ILi32EEEEEEEEEEESI_SJ_SI_SJ_NS1D_6fusion15FusionCallbacksIS1H_NS1Q_13LinCombEltActINS1D_6thread4GELUESI_fSI_fLNS_15FloatRoundStyleE2EEES1I_S1P_JEEENS4_5SM1004TMEM4LOAD26SM100_TMEM_LOAD_32dp32b16xENS4_13SM90_TMA_LOADENS11_INS12_ILi1ELi4ELi3EEES15_NSS_INS5_IJS16_S1K_EEENS5_IJS1K_SC_EEEEEEENS4_39AutoVectorizingCopyWithAssumedAlignmentILi128EEENS4_14SM90_TMA_STOREES27_S29_S29_EEEvvEEEEvNT_6ParamsE,"a",@progbits
	.sectionflags	@""
	.align	4
.nv.constant0._ZN7cutlass13device_kernelINS_4gemm6kernel13GemmUniversalIN4cute5tupleIJiiiiEEENS1_10collective13CollectiveMmaINS1_35MainloopSm100TmaUmmaWarpSpecializedILi17ELi2ELi4ENS5_IJNS4_1CILi2EEENSA_ILi1EEESC_EEEEENS5_IJNSA_ILi128EEENSA_ILi64EEESG_EEENS_10bfloat16_tENS5_IJlSC_lEEESI_SJ_NS4_8TiledMMAINS4_8MMA_AtomIJNS4_26SM100_MMA_F16BF16_2x1SM_SSISI_SI_fLi128ELi64ELNS4_4UMMA5MajorE0ELSO_0ELNSN_7ScaleInE0ELSP_0EEEEEENS4_6LayoutINS5_IJSC_SC_SC_EEENS5_IJNSA_ILi0EEESU_SU_EEEEENS5_IJNS4_10UnderscoreESX_SX_EEEEENS4_18SM100_TMA_2SM_LOADENS4_14ComposedLayoutINS4_7SwizzleILi3ELi4ELi3EEENS4_18smem_ptr_flag_bitsILi16EEENSS_INS5_IJNSA_ILi8EEESG_EEENS5_IJSG_SC_EEEEEEEvNS4_8identityES10_S1A_vS1B_EENS_8epilogue10collective18CollectiveEpilogueINS1D_23Sm100TmaWarpSpecializedILi3ELi2ELi16ELb1ELb0EEEJNS5_IJSG_SG_SG_EEENS5_IJNSS_ISG_SC_EENSS_INS5_IJNSA_ILi16EEESB_EEENS5_IJSC_NSA_ILi32EEEEEEEEEEESI_SJ_SI_SJ_NS1D_6fusion15FusionCallbacksIS1H_NS1Q_13LinCombEltActINS1D_6thread4GELUESI_fSI_fLNS_15FloatRoundStyleE2EEES1I_S1P_JEEENS4_5SM1004TMEM4LOAD26SM100_TMEM_LOAD_32dp32b16xENS4_13SM90_TMA_LOADENS11_INS12_ILi1ELi4ELi3EEES15_NSS_INS5_IJS16_S1K_EEENS5_IJS1K_SC_EEEEEEENS4_39AutoVectorizingCopyWithAssumedAlignmentILi128EEENS4_14SM90_TMA_STOREES27_S29_S29_EEEvvEEEEvNT_6ParamsE:
	.zero		2944


//--------------------- SYMBOLS --------------------------

	.type		.nv.reservedSmem.offset0,@object
	.size		.nv.reservedSmem.offset0,0x4
	.type		.nv.reservedSmem.cap,@object
	.size		.nv.reservedSmem.cap,0x4
	.type		__assertfail,@function
